//
// Generated by NVIDIA NVVM Compiler
//
// Compiler Build ID: CL-36424714
// Cuda compilation tools, release 13.0, V13.0.88
// Based on NVVM 20.0.0
//

.version 9.0
.target sm_100
.address_size 64

	// .globl	_Z7conv_1dPKfS0_Pfii
.const .align 4 .b8 c_kern[8192];
.const .align 4 .b8 c_u[16];
.extern .shared .align 16 .b8 shmem[];
.extern .shared .align 16 .b8 smem[];

.visible .entry _Z7conv_1dPKfS0_Pfii(
	.param .u64 .ptr .align 1 _Z7conv_1dPKfS0_Pfii_param_0,
	.param .u64 .ptr .align 1 _Z7conv_1dPKfS0_Pfii_param_1,
	.param .u64 .ptr .align 1 _Z7conv_1dPKfS0_Pfii_param_2,
	.param .u32 _Z7conv_1dPKfS0_Pfii_param_3,
	.param .u32 _Z7conv_1dPKfS0_Pfii_param_4
)
{
	.reg .pred 	%p<26>;
	.reg .b32 	%r<40>;
	.reg .b32 	%f<96>;
	.reg .b64 	%rd<25>;

	ld.param.u64 	%rd10, [_Z7conv_1dPKfS0_Pfii_param_0];
	ld.param.u64 	%rd11, [_Z7conv_1dPKfS0_Pfii_param_1];
	ld.param.u64 	%rd9, [_Z7conv_1dPKfS0_Pfii_param_2];
	ld.param.u32 	%r16, [_Z7conv_1dPKfS0_Pfii_param_3];
	ld.param.u32 	%r17, [_Z7conv_1dPKfS0_Pfii_param_4];
	cvta.to.global.u64 	%rd1, %rd11;
	cvta.to.global.u64 	%rd2, %rd10;
	mov.u32 	%r18, %ntid.x;
	mov.u32 	%r19, %ctaid.x;
	mov.u32 	%r20, %tid.x;
	mad.lo.s32 	%r1, %r18, %r19, %r20;
	setp.lt.s32 	%p1, %r17, 1;
	mov.f32 	%f75, 0f00000000;
	@%p1 bra 	$L__BB0_41;
	and.b32  	%r2, %r17, 7;
	setp.lt.u32 	%p2, %r17, 8;
	mov.f32 	%f75, 0f00000000;
	mov.b32 	%r38, 0;
	@%p2 bra 	$L__BB0_20;
	and.b32  	%r38, %r17, 2147483640;
	mov.f32 	%f75, 0f00000000;
	mov.b32 	%r36, 0;
$L__BB0_3:
	.pragma "nounroll";
	add.s32 	%r5, %r36, %r1;
	setp.ge.s32 	%p3, %r5, %r16;
	mul.wide.s32 	%rd12, %r5, 4;
	add.s64 	%rd3, %rd2, %rd12;
	mul.wide.u32 	%rd13, %r36, 4;
	add.s64 	%rd4, %rd1, %rd13;
	@%p3 bra 	$L__BB0_5;
	ld.global.nc.f32 	%f42, [%rd3];
	ld.global.nc.f32 	%f43, [%rd4];
	fma.rn.f32 	%f75, %f42, %f43, %f75;
$L__BB0_5:
	add.s32 	%r23, %r5, 1;
	setp.ge.s32 	%p4, %r23, %r16;
	@%p4 bra 	$L__BB0_7;
	ld.global.nc.f32 	%f44, [%rd3+4];
	ld.global.nc.f32 	%f45, [%rd4+4];
	fma.rn.f32 	%f75, %f44, %f45, %f75;
$L__BB0_7:
	add.s32 	%r24, %r5, 2;
	setp.ge.s32 	%p5, %r24, %r16;
	@%p5 bra 	$L__BB0_9;
	ld.global.nc.f32 	%f46, [%rd3+8];
	ld.global.nc.f32 	%f47, [%rd4+8];
	fma.rn.f32 	%f75, %f46, %f47, %f75;
$L__BB0_9:
	add.s32 	%r25, %r5, 3;
	setp.ge.s32 	%p6, %r25, %r16;
	@%p6 bra 	$L__BB0_11;
	ld.global.nc.f32 	%f48, [%rd3+12];
	ld.global.nc.f32 	%f49, [%rd4+12];
	fma.rn.f32 	%f75, %f48, %f49, %f75;
$L__BB0_11:
	add.s32 	%r26, %r5, 4;
	setp.ge.s32 	%p7, %r26, %r16;
	@%p7 bra 	$L__BB0_13;
	ld.global.nc.f32 	%f50, [%rd3+16];
	ld.global.nc.f32 	%f51, [%rd4+16];
	fma.rn.f32 	%f75, %f50, %f51, %f75;
$L__BB0_13:
	add.s32 	%r27, %r5, 5;
	setp.ge.s32 	%p8, %r27, %r16;
	@%p8 bra 	$L__BB0_15;
	ld.global.nc.f32 	%f52, [%rd3+20];
	ld.global.nc.f32 	%f53, [%rd4+20];
	fma.rn.f32 	%f75, %f52, %f53, %f75;
$L__BB0_15:
	add.s32 	%r28, %r5, 6;
	setp.ge.s32 	%p9, %r28, %r16;
	@%p9 bra 	$L__BB0_17;
	ld.global.nc.f32 	%f54, [%rd3+24];
	ld.global.nc.f32 	%f55, [%rd4+24];
	fma.rn.f32 	%f75, %f54, %f55, %f75;
$L__BB0_17:
	add.s32 	%r29, %r5, 7;
	setp.ge.s32 	%p10, %r29, %r16;
	@%p10 bra 	$L__BB0_19;
	ld.global.nc.f32 	%f56, [%rd3+28];
	ld.global.nc.f32 	%f57, [%rd4+28];
	fma.rn.f32 	%f75, %f56, %f57, %f75;
$L__BB0_19:
	add.s32 	%r36, %r36, 8;
	setp.ne.s32 	%p11, %r36, %r38;
	@%p11 bra 	$L__BB0_3;
$L__BB0_20:
	setp.eq.s32 	%p12, %r2, 0;
	@%p12 bra 	$L__BB0_41;
	and.b32  	%r8, %r17, 3;
	setp.lt.u32 	%p13, %r2, 4;
	@%p13 bra 	$L__BB0_31;
	add.s32 	%r9, %r38, %r1;
	setp.ge.s32 	%p14, %r9, %r16;
	mul.wide.s32 	%rd14, %r9, 4;
	add.s64 	%rd5, %rd2, %rd14;
	mul.wide.u32 	%rd15, %r38, 4;
	add.s64 	%rd6, %rd1, %rd15;
	@%p14 bra 	$L__BB0_24;
	ld.global.nc.f32 	%f59, [%rd5];
	ld.global.nc.f32 	%f60, [%rd6];
	fma.rn.f32 	%f75, %f59, %f60, %f75;
$L__BB0_24:
	add.s32 	%r30, %r9, 1;
	setp.ge.s32 	%p15, %r30, %r16;
	@%p15 bra 	$L__BB0_26;
	ld.global.nc.f32 	%f61, [%rd5+4];
	ld.global.nc.f32 	%f62, [%rd6+4];
	fma.rn.f32 	%f75, %f61, %f62, %f75;
$L__BB0_26:
	add.s32 	%r31, %r9, 2;
	setp.ge.s32 	%p16, %r31, %r16;
	@%p16 bra 	$L__BB0_28;
	ld.global.nc.f32 	%f63, [%rd5+8];
	ld.global.nc.f32 	%f64, [%rd6+8];
	fma.rn.f32 	%f75, %f63, %f64, %f75;
$L__BB0_28:
	add.s32 	%r32, %r9, 3;
	setp.ge.s32 	%p17, %r32, %r16;
	@%p17 bra 	$L__BB0_30;
	ld.global.nc.f32 	%f65, [%rd5+12];
	ld.global.nc.f32 	%f66, [%rd6+12];
	fma.rn.f32 	%f75, %f65, %f66, %f75;
$L__BB0_30:
	add.s32 	%r38, %r38, 4;
$L__BB0_31:
	setp.eq.s32 	%p18, %r8, 0;
	@%p18 bra 	$L__BB0_41;
	setp.eq.s32 	%p19, %r8, 1;
	@%p19 bra 	$L__BB0_38;
	add.s32 	%r12, %r38, %r1;
	setp.ge.s32 	%p20, %r12, %r16;
	mul.wide.s32 	%rd16, %r12, 4;
	add.s64 	%rd7, %rd2, %rd16;
	mul.wide.u32 	%rd17, %r38, 4;
	add.s64 	%rd8, %rd1, %rd17;
	@%p20 bra 	$L__BB0_35;
	ld.global.nc.f32 	%f68, [%rd7];
	ld.global.nc.f32 	%f69, [%rd8];
	fma.rn.f32 	%f75, %f68, %f69, %f75;
$L__BB0_35:
	add.s32 	%r33, %r12, 1;
	setp.ge.s32 	%p21, %r33, %r16;
	@%p21 bra 	$L__BB0_37;
	ld.global.nc.f32 	%f70, [%rd7+4];
	ld.global.nc.f32 	%f71, [%rd8+4];
	fma.rn.f32 	%f75, %f70, %f71, %f75;
$L__BB0_37:
	add.s32 	%r38, %r38, 2;
$L__BB0_38:
	and.b32  	%r34, %r17, 1;
	setp.eq.b32 	%p22, %r34, 1;
	not.pred 	%p23, %p22;
	@%p23 bra 	$L__BB0_41;
	add.s32 	%r15, %r38, %r1;
	setp.ge.s32 	%p24, %r15, %r16;
	@%p24 bra 	$L__BB0_41;
	mul.wide.s32 	%rd18, %r15, 4;
	add.s64 	%rd19, %rd2, %rd18;
	ld.global.nc.f32 	%f72, [%rd19];
	mul.wide.u32 	%rd20, %r38, 4;
	add.s64 	%rd21, %rd1, %rd20;
	ld.global.nc.f32 	%f73, [%rd21];
	fma.rn.f32 	%f75, %f72, %f73, %f75;
$L__BB0_41:
	sub.s32 	%r35, %r16, %r17;
	setp.gt.s32 	%p25, %r1, %r35;
	@%p25 bra 	$L__BB0_43;
	cvta.to.global.u64 	%rd22, %rd9;
	mul.wide.s32 	%rd23, %r1, 4;
	add.s64 	%rd24, %rd22, %rd23;
	st.global.f32 	[%rd24], %f75;
$L__BB0_43:
	ret;

}
	// .globl	_Z13conv_1d_shmemPKfS0_Pfii
.visible .entry _Z13conv_1d_shmemPKfS0_Pfii(
	.param .u64 .ptr .align 1 _Z13conv_1d_shmemPKfS0_Pfii_param_0,
	.param .u64 .ptr .align 1 _Z13conv_1d_shmemPKfS0_Pfii_param_1,
	.param .u64 .ptr .align 1 _Z13conv_1d_shmemPKfS0_Pfii_param_2,
	.param .u32 _Z13conv_1d_shmemPKfS0_Pfii_param_3,
	.param .u32 _Z13conv_1d_shmemPKfS0_Pfii_param_4
)
{
	.reg .pred 	%p<14>;
	.reg .b32 	%r<55>;
	.reg .b32 	%f<120>;
	.reg .b64 	%rd<26>;

	ld.param.u64 	%rd10, [_Z13conv_1d_shmemPKfS0_Pfii_param_0];
	ld.param.u64 	%rd11, [_Z13conv_1d_shmemPKfS0_Pfii_param_1];
	ld.param.u64 	%rd9, [_Z13conv_1d_shmemPKfS0_Pfii_param_2];
	ld.param.u32 	%r27, [_Z13conv_1d_shmemPKfS0_Pfii_param_3];
	ld.param.u32 	%r28, [_Z13conv_1d_shmemPKfS0_Pfii_param_4];
	cvta.to.global.u64 	%rd1, %rd11;
	cvta.to.global.u64 	%rd2, %rd10;
	mov.u32 	%r29, %ctaid.x;
	mov.u32 	%r1, %ntid.x;
	mov.u32 	%r2, %tid.x;
	mad.lo.s32 	%r3, %r29, %r1, %r2;
	setp.ge.s32 	%p1, %r3, %r27;
	mov.f32 	%f109, 0f00000000;
	@%p1 bra 	$L__BB1_2;
	mul.wide.s32 	%rd12, %r3, 4;
	add.s64 	%rd13, %rd2, %rd12;
	ld.global.nc.f32 	%f109, [%rd13];
$L__BB1_2:
	shl.b32 	%r30, %r2, 2;
	mov.u32 	%r31, shmem;
	add.s32 	%r4, %r31, %r30;
	st.shared.f32 	[%r4], %f109;
	add.s32 	%r32, %r28, -1;
	setp.ge.s32 	%p2, %r2, %r32;
	@%p2 bra 	$L__BB1_6;
	add.s32 	%r5, %r3, %r1;
	setp.ge.u32 	%p3, %r5, %r27;
	mov.f32 	%f110, 0f00000000;
	@%p3 bra 	$L__BB1_5;
	mul.wide.u32 	%rd14, %r5, 4;
	add.s64 	%rd15, %rd2, %rd14;
	ld.global.nc.f32 	%f110, [%rd15];
$L__BB1_5:
	shl.b32 	%r33, %r1, 2;
	add.s32 	%r34, %r4, %r33;
	st.shared.f32 	[%r34], %f110;
$L__BB1_6:
	bar.sync 	0;
	sub.s32 	%r35, %r27, %r28;
	setp.gt.s32 	%p4, %r3, %r35;
	@%p4 bra 	$L__BB1_21;
	setp.lt.s32 	%p5, %r28, 1;
	mov.f32 	%f119, 0f00000000;
	@%p5 bra 	$L__BB1_20;
	and.b32  	%r6, %r28, 15;
	setp.lt.u32 	%p6, %r28, 16;
	mov.f32 	%f119, 0f00000000;
	mov.b32 	%r51, 0;
	@%p6 bra 	$L__BB1_11;
	and.b32  	%r51, %r28, 2147483632;
	add.s64 	%rd24, %rd1, 32;
	neg.s32 	%r49, %r51;
	add.s32 	%r39, %r30, %r31;
	add.s32 	%r48, %r39, 32;
	mov.f32 	%f119, 0f00000000;
$L__BB1_10:
	.pragma "nounroll";
	ld.shared.f32 	%f24, [%r48+-32];
	ld.global.nc.f32 	%f25, [%rd24+-32];
	fma.rn.f32 	%f26, %f24, %f25, %f119;
	ld.shared.f32 	%f27, [%r48+-28];
	ld.global.nc.f32 	%f28, [%rd24+-28];
	fma.rn.f32 	%f29, %f27, %f28, %f26;
	ld.shared.f32 	%f30, [%r48+-24];
	ld.global.nc.f32 	%f31, [%rd24+-24];
	fma.rn.f32 	%f32, %f30, %f31, %f29;
	ld.shared.f32 	%f33, [%r48+-20];
	ld.global.nc.f32 	%f34, [%rd24+-20];
	fma.rn.f32 	%f35, %f33, %f34, %f32;
	ld.shared.f32 	%f36, [%r48+-16];
	ld.global.nc.f32 	%f37, [%rd24+-16];
	fma.rn.f32 	%f38, %f36, %f37, %f35;
	ld.shared.f32 	%f39, [%r48+-12];
	ld.global.nc.f32 	%f40, [%rd24+-12];
	fma.rn.f32 	%f41, %f39, %f40, %f38;
	ld.shared.f32 	%f42, [%r48+-8];
	ld.global.nc.f32 	%f43, [%rd24+-8];
	fma.rn.f32 	%f44, %f42, %f43, %f41;
	ld.shared.f32 	%f45, [%r48+-4];
	ld.global.nc.f32 	%f46, [%rd24+-4];
	fma.rn.f32 	%f47, %f45, %f46, %f44;
	ld.shared.f32 	%f48, [%r48];
	ld.global.nc.f32 	%f49, [%rd24];
	fma.rn.f32 	%f50, %f48, %f49, %f47;
	ld.shared.f32 	%f51, [%r48+4];
	ld.global.nc.f32 	%f52, [%rd24+4];
	fma.rn.f32 	%f53, %f51, %f52, %f50;
	ld.shared.f32 	%f54, [%r48+8];
	ld.global.nc.f32 	%f55, [%rd24+8];
	fma.rn.f32 	%f56, %f54, %f55, %f53;
	ld.shared.f32 	%f57, [%r48+12];
	ld.global.nc.f32 	%f58, [%rd24+12];
	fma.rn.f32 	%f59, %f57, %f58, %f56;
	ld.shared.f32 	%f60, [%r48+16];
	ld.global.nc.f32 	%f61, [%rd24+16];
	fma.rn.f32 	%f62, %f60, %f61, %f59;
	ld.shared.f32 	%f63, [%r48+20];
	ld.global.nc.f32 	%f64, [%rd24+20];
	fma.rn.f32 	%f65, %f63, %f64, %f62;
	ld.shared.f32 	%f66, [%r48+24];
	ld.global.nc.f32 	%f67, [%rd24+24];
	fma.rn.f32 	%f68, %f66, %f67, %f65;
	ld.shared.f32 	%f69, [%r48+28];
	ld.global.nc.f32 	%f70, [%rd24+28];
	fma.rn.f32 	%f119, %f69, %f70, %f68;
	add.s64 	%rd24, %rd24, 64;
	add.s32 	%r49, %r49, 16;
	add.s32 	%r48, %r48, 64;
	setp.ne.s32 	%p7, %r49, 0;
	@%p7 bra 	$L__BB1_10;
$L__BB1_11:
	setp.eq.s32 	%p8, %r6, 0;
	@%p8 bra 	$L__BB1_20;
	and.b32  	%r15, %r28, 7;
	setp.lt.u32 	%p9, %r6, 8;
	@%p9 bra 	$L__BB1_14;
	shl.b32 	%r40, %r51, 2;
	add.s32 	%r41, %r4, %r40;
	ld.shared.f32 	%f72, [%r41];
	mul.wide.u32 	%rd16, %r51, 4;
	add.s64 	%rd17, %rd1, %rd16;
	ld.global.nc.f32 	%f73, [%rd17];
	fma.rn.f32 	%f74, %f72, %f73, %f119;
	ld.shared.f32 	%f75, [%r41+4];
	ld.global.nc.f32 	%f76, [%rd17+4];
	fma.rn.f32 	%f77, %f75, %f76, %f74;
	ld.shared.f32 	%f78, [%r41+8];
	ld.global.nc.f32 	%f79, [%rd17+8];
	fma.rn.f32 	%f80, %f78, %f79, %f77;
	ld.shared.f32 	%f81, [%r41+12];
	ld.global.nc.f32 	%f82, [%rd17+12];
	fma.rn.f32 	%f83, %f81, %f82, %f80;
	ld.shared.f32 	%f84, [%r41+16];
	ld.global.nc.f32 	%f85, [%rd17+16];
	fma.rn.f32 	%f86, %f84, %f85, %f83;
	ld.shared.f32 	%f87, [%r41+20];
	ld.global.nc.f32 	%f88, [%rd17+20];
	fma.rn.f32 	%f89, %f87, %f88, %f86;
	ld.shared.f32 	%f90, [%r41+24];
	ld.global.nc.f32 	%f91, [%rd17+24];
	fma.rn.f32 	%f92, %f90, %f91, %f89;
	ld.shared.f32 	%f93, [%r41+28];
	ld.global.nc.f32 	%f94, [%rd17+28];
	fma.rn.f32 	%f119, %f93, %f94, %f92;
	add.s32 	%r51, %r51, 8;
$L__BB1_14:
	setp.eq.s32 	%p10, %r15, 0;
	@%p10 bra 	$L__BB1_20;
	and.b32  	%r18, %r28, 3;
	setp.lt.u32 	%p11, %r15, 4;
	@%p11 bra 	$L__BB1_17;
	shl.b32 	%r42, %r51, 2;
	add.s32 	%r43, %r4, %r42;
	ld.shared.f32 	%f96, [%r43];
	mul.wide.u32 	%rd18, %r51, 4;
	add.s64 	%rd19, %rd1, %rd18;
	ld.global.nc.f32 	%f97, [%rd19];
	fma.rn.f32 	%f98, %f96, %f97, %f119;
	ld.shared.f32 	%f99, [%r43+4];
	ld.global.nc.f32 	%f100, [%rd19+4];
	fma.rn.f32 	%f101, %f99, %f100, %f98;
	ld.shared.f32 	%f102, [%r43+8];
	ld.global.nc.f32 	%f103, [%rd19+8];
	fma.rn.f32 	%f104, %f102, %f103, %f101;
	ld.shared.f32 	%f105, [%r43+12];
	ld.global.nc.f32 	%f106, [%rd19+12];
	fma.rn.f32 	%f119, %f105, %f106, %f104;
	add.s32 	%r51, %r51, 4;
$L__BB1_17:
	setp.eq.s32 	%p12, %r18, 0;
	@%p12 bra 	$L__BB1_20;
	shl.b32 	%r45, %r51, 2;
	add.s32 	%r46, %r30, %r45;
	add.s32 	%r54, %r31, %r46;
	mul.wide.u32 	%rd20, %r51, 4;
	add.s64 	%rd25, %rd1, %rd20;
	neg.s32 	%r53, %r18;
$L__BB1_19:
	.pragma "nounroll";
	ld.shared.f32 	%f107, [%r54];
	ld.global.nc.f32 	%f108, [%rd25];
	fma.rn.f32 	%f119, %f107, %f108, %f119;
	add.s32 	%r54, %r54, 4;
	add.s64 	%rd25, %rd25, 4;
	add.s32 	%r53, %r53, 1;
	setp.ne.s32 	%p13, %r53, 0;
	@%p13 bra 	$L__BB1_19;
$L__BB1_20:
	cvta.to.global.u64 	%rd21, %rd9;
	mul.wide.s32 	%rd22, %r3, 4;
	add.s64 	%rd23, %rd21, %rd22;
	st.global.f32 	[%rd23], %f119;
$L__BB1_21:
	ret;

}
	// .globl	_Z12conv_1d_cmemPKfS0_Pfii
.visible .entry _Z12conv_1d_cmemPKfS0_Pfii(
	.param .u64 .ptr .align 1 _Z12conv_1d_cmemPKfS0_Pfii_param_0,
	.param .u64 .ptr .align 1 _Z12conv_1d_cmemPKfS0_Pfii_param_1,
	.param .u64 .ptr .align 1 _Z12conv_1d_cmemPKfS0_Pfii_param_2,
	.param .u32 _Z12conv_1d_cmemPKfS0_Pfii_param_3,
	.param .u32 _Z12conv_1d_cmemPKfS0_Pfii_param_4
)
{
	.reg .pred 	%p<14>;
	.reg .b32 	%r<45>;
	.reg .b32 	%f<76>;
	.reg .b64 	%rd<25>;

	ld.param.u64 	%rd5, [_Z12conv_1d_cmemPKfS0_Pfii_param_0];
	ld.param.u64 	%rd4, [_Z12conv_1d_cmemPKfS0_Pfii_param_2];
	ld.param.u32 	%r20, [_Z12conv_1d_cmemPKfS0_Pfii_param_3];
	ld.param.u32 	%r21, [_Z12conv_1d_cmemPKfS0_Pfii_param_4];
	cvta.to.global.u64 	%rd1, %rd5;
	mov.u32 	%r22, %ctaid.x;
	mov.u32 	%r1, %ntid.x;
	mov.u32 	%r2, %tid.x;
	mad.lo.s32 	%r3, %r22, %r1, %r2;
	setp.ge.s32 	%p1, %r3, %r20;
	mov.f32 	%f66, 0f00000000;
	@%p1 bra 	$L__BB2_2;
	mul.wide.s32 	%rd6, %r3, 4;
	add.s64 	%rd7, %rd1, %rd6;
	ld.global.nc.f32 	%f66, [%rd7];
$L__BB2_2:
	shl.b32 	%r23, %r2, 2;
	mov.u32 	%r24, shmem;
	add.s32 	%r4, %r24, %r23;
	st.shared.f32 	[%r4], %f66;
	add.s32 	%r25, %r21, -1;
	setp.ge.s32 	%p2, %r2, %r25;
	@%p2 bra 	$L__BB2_6;
	add.s32 	%r5, %r3, %r1;
	setp.ge.u32 	%p3, %r5, %r20;
	mov.f32 	%f67, 0f00000000;
	@%p3 bra 	$L__BB2_5;
	mul.wide.u32 	%rd8, %r5, 4;
	add.s64 	%rd9, %rd1, %rd8;
	ld.global.nc.f32 	%f67, [%rd9];
$L__BB2_5:
	shl.b32 	%r26, %r1, 2;
	add.s32 	%r27, %r4, %r26;
	st.shared.f32 	[%r27], %f67;
$L__BB2_6:
	bar.sync 	0;
	sub.s32 	%r28, %r20, %r21;
	setp.gt.s32 	%p4, %r3, %r28;
	@%p4 bra 	$L__BB2_20;
	setp.lt.s32 	%p5, %r21, 1;
	mov.f32 	%f75, 0f00000000;
	@%p5 bra 	$L__BB2_19;
	and.b32  	%r6, %r21, 7;
	setp.lt.u32 	%p6, %r21, 8;
	mov.f32 	%f75, 0f00000000;
	mov.b32 	%r43, 0;
	@%p6 bra 	$L__BB2_11;
	and.b32  	%r43, %r21, 2147483640;
	neg.s32 	%r41, %r43;
	add.s32 	%r32, %r23, %r24;
	add.s32 	%r40, %r32, 16;
	mov.u64 	%rd11, c_kern;
	add.s64 	%rd24, %rd11, 16;
	mov.f32 	%f75, 0f00000000;
$L__BB2_10:
	.pragma "nounroll";
	ld.shared.f32 	%f23, [%r40+-16];
	ld.const.f32 	%f24, [%rd24+-16];
	fma.rn.f32 	%f25, %f23, %f24, %f75;
	ld.shared.f32 	%f26, [%r40+-12];
	ld.const.f32 	%f27, [%rd24+-12];
	fma.rn.f32 	%f28, %f26, %f27, %f25;
	ld.shared.f32 	%f29, [%r40+-8];
	ld.const.f32 	%f30, [%rd24+-8];
	fma.rn.f32 	%f31, %f29, %f30, %f28;
	ld.shared.f32 	%f32, [%r40+-4];
	ld.const.f32 	%f33, [%rd24+-4];
	fma.rn.f32 	%f34, %f32, %f33, %f31;
	ld.shared.f32 	%f35, [%r40];
	ld.const.f32 	%f36, [%rd24];
	fma.rn.f32 	%f37, %f35, %f36, %f34;
	ld.shared.f32 	%f38, [%r40+4];
	ld.const.f32 	%f39, [%rd24+4];
	fma.rn.f32 	%f40, %f38, %f39, %f37;
	ld.shared.f32 	%f41, [%r40+8];
	ld.const.f32 	%f42, [%rd24+8];
	fma.rn.f32 	%f43, %f41, %f42, %f40;
	ld.shared.f32 	%f44, [%r40+12];
	ld.const.f32 	%f45, [%rd24+12];
	fma.rn.f32 	%f75, %f44, %f45, %f43;
	add.s64 	%rd24, %rd24, 32;
	add.s32 	%r41, %r41, 8;
	add.s32 	%r40, %r40, 32;
	setp.ne.s32 	%p7, %r41, 0;
	@%p7 bra 	$L__BB2_10;
$L__BB2_11:
	setp.eq.s32 	%p8, %r6, 0;
	@%p8 bra 	$L__BB2_19;
	and.b32  	%r15, %r21, 3;
	setp.lt.u32 	%p9, %r6, 4;
	@%p9 bra 	$L__BB2_14;
	shl.b32 	%r33, %r43, 2;
	add.s32 	%r34, %r4, %r33;
	ld.shared.f32 	%f47, [%r34];
	mul.wide.u32 	%rd12, %r43, 4;
	mov.u64 	%rd13, c_kern;
	add.s64 	%rd14, %rd13, %rd12;
	ld.const.f32 	%f48, [%rd14];
	fma.rn.f32 	%f49, %f47, %f48, %f75;
	ld.shared.f32 	%f50, [%r34+4];
	ld.const.f32 	%f51, [%rd14+4];
	fma.rn.f32 	%f52, %f50, %f51, %f49;
	ld.shared.f32 	%f53, [%r34+8];
	ld.const.f32 	%f54, [%rd14+8];
	fma.rn.f32 	%f55, %f53, %f54, %f52;
	ld.shared.f32 	%f56, [%r34+12];
	ld.const.f32 	%f57, [%rd14+12];
	fma.rn.f32 	%f75, %f56, %f57, %f55;
	add.s32 	%r43, %r43, 4;
$L__BB2_14:
	setp.eq.s32 	%p10, %r15, 0;
	@%p10 bra 	$L__BB2_19;
	setp.eq.s32 	%p11, %r15, 1;
	@%p11 bra 	$L__BB2_17;
	shl.b32 	%r35, %r43, 2;
	add.s32 	%r36, %r4, %r35;
	ld.shared.f32 	%f59, [%r36];
	mul.wide.u32 	%rd15, %r43, 4;
	mov.u64 	%rd16, c_kern;
	add.s64 	%rd17, %rd16, %rd15;
	ld.const.f32 	%f60, [%rd17];
	fma.rn.f32 	%f61, %f59, %f60, %f75;
	ld.shared.f32 	%f62, [%r36+4];
	ld.const.f32 	%f63, [%rd17+4];
	fma.rn.f32 	%f75, %f62, %f63, %f61;
	add.s32 	%r43, %r43, 2;
$L__BB2_17:
	and.b32  	%r37, %r21, 1;
	setp.eq.b32 	%p12, %r37, 1;
	not.pred 	%p13, %p12;
	@%p13 bra 	$L__BB2_19;
	shl.b32 	%r38, %r43, 2;
	add.s32 	%r39, %r4, %r38;
	ld.shared.f32 	%f64, [%r39];
	mul.wide.u32 	%rd18, %r43, 4;
	mov.u64 	%rd19, c_kern;
	add.s64 	%rd20, %rd19, %rd18;
	ld.const.f32 	%f65, [%rd20];
	fma.rn.f32 	%f75, %f64, %f65, %f75;
$L__BB2_19:
	cvta.to.global.u64 	%rd21, %rd4;
	mul.wide.s32 	%rd22, %r3, 4;
	add.s64 	%rd23, %rd21, %rd22;
	st.global.f32 	[%rd23], %f75;
$L__BB2_20:
	ret;

}
	// .globl	_Z15conv_1d_regtilePKfS0_Pfii
.visible .entry _Z15conv_1d_regtilePKfS0_Pfii(
	.param .u64 .ptr .align 1 _Z15conv_1d_regtilePKfS0_Pfii_param_0,
	.param .u64 .ptr .align 1 _Z15conv_1d_regtilePKfS0_Pfii_param_1,
	.param .u64 .ptr .align 1 _Z15conv_1d_regtilePKfS0_Pfii_param_2,
	.param .u32 _Z15conv_1d_regtilePKfS0_Pfii_param_3,
	.param .u32 _Z15conv_1d_regtilePKfS0_Pfii_param_4
)
{
	.reg .pred 	%p<29>;
	.reg .b32 	%r<58>;
	.reg .b32 	%f<183>;
	.reg .b64 	%rd<21>;

	ld.param.u64 	%rd6, [_Z15conv_1d_regtilePKfS0_Pfii_param_0];
	ld.param.u64 	%rd7, [_Z15conv_1d_regtilePKfS0_Pfii_param_2];
	ld.param.u32 	%r25, [_Z15conv_1d_regtilePKfS0_Pfii_param_3];
	ld.param.u32 	%r26, [_Z15conv_1d_regtilePKfS0_Pfii_param_4];
	sub.s32 	%r1, %r25, %r26;
	mov.u32 	%r2, %ntid.x;
	shl.b32 	%r27, %r2, 1;
	add.s32 	%r28, %r27, %r26;
	add.s32 	%r3, %r28, -1;
	mov.u32 	%r53, %tid.x;
	shl.b32 	%r5, %r53, 1;
	mov.u32 	%r29, %ctaid.x;
	mul.lo.s32 	%r30, %r29, %r2;
	shl.b32 	%r6, %r30, 1;
	setp.ge.s32 	%p1, %r53, %r3;
	@%p1 bra 	$L__BB3_5;
	cvta.to.global.u64 	%rd1, %rd6;
$L__BB3_2:
	add.s32 	%r8, %r53, %r6;
	setp.ge.s32 	%p2, %r8, %r25;
	mov.f32 	%f125, 0f00000000;
	@%p2 bra 	$L__BB3_4;
	mul.wide.s32 	%rd8, %r8, 4;
	add.s64 	%rd9, %rd1, %rd8;
	ld.global.nc.f32 	%f125, [%rd9];
$L__BB3_4:
	shl.b32 	%r31, %r53, 2;
	mov.u32 	%r32, shmem;
	add.s32 	%r33, %r32, %r31;
	st.shared.f32 	[%r33], %f125;
	add.s32 	%r53, %r53, %r2;
	setp.lt.s32 	%p3, %r53, %r3;
	@%p3 bra 	$L__BB3_2;
$L__BB3_5:
	bar.sync 	0;
	add.s32 	%r10, %r6, %r5;
	setp.gt.s32 	%p4, %r10, %r1;
	@%p4 bra 	$L__BB3_46;
	shl.b32 	%r34, %r5, 2;
	mov.u32 	%r35, shmem;
	add.s32 	%r11, %r35, %r34;
	ld.shared.v2.f32 	{%f132, %f131}, [%r11];
	setp.lt.s32 	%p5, %r26, 1;
	mov.f32 	%f181, 0f00000000;
	mov.f32 	%f182, %f181;
	@%p5 bra 	$L__BB3_44;
	and.b32  	%r12, %r26, 7;
	setp.lt.u32 	%p6, %r26, 8;
	mov.b32 	%r56, 0;
	mov.f32 	%f181, 0f00000000;
	mov.f32 	%f133, %f131;
	@%p6 bra 	$L__BB3_26;
	and.b32  	%r56, %r26, 2147483640;
	mov.b32 	%r54, 0;
	mov.f32 	%f181, 0f00000000;
	mov.u64 	%rd11, c_kern;
	mov.f32 	%f182, %f181;
	mov.f32 	%f133, %f131;
$L__BB3_9:
	.pragma "nounroll";
	mul.wide.u32 	%rd10, %r54, 4;
	add.s64 	%rd2, %rd11, %rd10;
	ld.const.f32 	%f110, [%rd2];
	fma.rn.f32 	%f10, %f132, %f110, %f182;
	fma.rn.f32 	%f11, %f131, %f110, %f181;
	add.s32 	%r38, %r54, 1;
	setp.ge.s32 	%p7, %r38, %r26;
	shl.b32 	%r39, %r54, 2;
	add.s32 	%r15, %r11, %r39;
	@%p7 bra 	$L__BB3_11;
	ld.shared.f32 	%f131, [%r15+8];
	mov.f32 	%f132, %f133;
	mov.f32 	%f133, %f131;
$L__BB3_11:
	ld.const.f32 	%f111, [%rd2+4];
	fma.rn.f32 	%f16, %f132, %f111, %f10;
	fma.rn.f32 	%f17, %f131, %f111, %f11;
	add.s32 	%r40, %r54, 2;
	setp.ge.s32 	%p8, %r40, %r26;
	@%p8 bra 	$L__BB3_13;
	ld.shared.f32 	%f131, [%r15+12];
	mov.f32 	%f132, %f133;
	mov.f32 	%f133, %f131;
$L__BB3_13:
	ld.const.f32 	%f112, [%rd2+8];
	fma.rn.f32 	%f22, %f132, %f112, %f16;
	fma.rn.f32 	%f23, %f131, %f112, %f17;
	add.s32 	%r41, %r54, 3;
	setp.ge.s32 	%p9, %r41, %r26;
	@%p9 bra 	$L__BB3_15;
	ld.shared.f32 	%f131, [%r15+16];
	mov.f32 	%f132, %f133;
	mov.f32 	%f133, %f131;
$L__BB3_15:
	ld.const.f32 	%f113, [%rd2+12];
	fma.rn.f32 	%f28, %f132, %f113, %f22;
	fma.rn.f32 	%f29, %f131, %f113, %f23;
	add.s32 	%r42, %r54, 4;
	setp.ge.s32 	%p10, %r42, %r26;
	@%p10 bra 	$L__BB3_17;
	ld.shared.f32 	%f131, [%r15+20];
	mov.f32 	%f132, %f133;
	mov.f32 	%f133, %f131;
$L__BB3_17:
	ld.const.f32 	%f114, [%rd2+16];
	fma.rn.f32 	%f34, %f132, %f114, %f28;
	fma.rn.f32 	%f35, %f131, %f114, %f29;
	add.s32 	%r43, %r54, 5;
	setp.ge.s32 	%p11, %r43, %r26;
	@%p11 bra 	$L__BB3_19;
	ld.shared.f32 	%f131, [%r15+24];
	mov.f32 	%f132, %f133;
	mov.f32 	%f133, %f131;
$L__BB3_19:
	ld.const.f32 	%f115, [%rd2+20];
	fma.rn.f32 	%f40, %f132, %f115, %f34;
	fma.rn.f32 	%f41, %f131, %f115, %f35;
	add.s32 	%r44, %r54, 6;
	setp.ge.s32 	%p12, %r44, %r26;
	@%p12 bra 	$L__BB3_21;
	ld.shared.f32 	%f131, [%r15+28];
	mov.f32 	%f132, %f133;
	mov.f32 	%f133, %f131;
$L__BB3_21:
	ld.const.f32 	%f116, [%rd2+24];
	fma.rn.f32 	%f46, %f132, %f116, %f40;
	fma.rn.f32 	%f47, %f131, %f116, %f41;
	add.s32 	%r45, %r54, 7;
	setp.ge.s32 	%p13, %r45, %r26;
	@%p13 bra 	$L__BB3_23;
	ld.shared.f32 	%f131, [%r15+32];
	mov.f32 	%f132, %f133;
	mov.f32 	%f133, %f131;
$L__BB3_23:
	ld.const.f32 	%f117, [%rd2+28];
	fma.rn.f32 	%f182, %f132, %f117, %f46;
	fma.rn.f32 	%f181, %f131, %f117, %f47;
	add.s32 	%r54, %r54, 8;
	setp.ge.s32 	%p14, %r54, %r26;
	@%p14 bra 	$L__BB3_25;
	ld.shared.f32 	%f131, [%r15+36];
	mov.f32 	%f132, %f133;
	mov.f32 	%f133, %f131;
$L__BB3_25:
	setp.ne.s32 	%p15, %r54, %r56;
	@%p15 bra 	$L__BB3_9;
$L__BB3_26:
	setp.eq.s32 	%p16, %r12, 0;
	@%p16 bra 	$L__BB3_44;
	and.b32  	%r18, %r26, 3;
	setp.lt.u32 	%p17, %r12, 4;
	@%p17 bra 	$L__BB3_36;
	mul.wide.u32 	%rd12, %r56, 4;
	mov.u64 	%rd13, c_kern;
	add.s64 	%rd3, %rd13, %rd12;
	ld.const.f32 	%f118, [%rd3];
	fma.rn.f32 	%f63, %f132, %f118, %f182;
	fma.rn.f32 	%f64, %f131, %f118, %f181;
	add.s32 	%r46, %r56, 1;
	setp.ge.s32 	%p18, %r46, %r26;
	shl.b32 	%r47, %r56, 2;
	add.s32 	%r19, %r11, %r47;
	@%p18 bra 	$L__BB3_30;
	ld.shared.f32 	%f131, [%r19+8];
	mov.f32 	%f132, %f133;
	mov.f32 	%f133, %f131;
$L__BB3_30:
	ld.const.f32 	%f119, [%rd3+4];
	fma.rn.f32 	%f69, %f132, %f119, %f63;
	fma.rn.f32 	%f70, %f131, %f119, %f64;
	add.s32 	%r48, %r56, 2;
	setp.ge.s32 	%p19, %r48, %r26;
	@%p19 bra 	$L__BB3_32;
	ld.shared.f32 	%f131, [%r19+12];
	mov.f32 	%f132, %f133;
	mov.f32 	%f133, %f131;
$L__BB3_32:
	ld.const.f32 	%f120, [%rd3+8];
	fma.rn.f32 	%f75, %f132, %f120, %f69;
	fma.rn.f32 	%f76, %f131, %f120, %f70;
	add.s32 	%r49, %r56, 3;
	setp.ge.s32 	%p20, %r49, %r26;
	@%p20 bra 	$L__BB3_34;
	ld.shared.f32 	%f131, [%r19+16];
	mov.f32 	%f132, %f133;
	mov.f32 	%f133, %f131;
$L__BB3_34:
	ld.const.f32 	%f121, [%rd3+12];
	fma.rn.f32 	%f182, %f132, %f121, %f75;
	fma.rn.f32 	%f181, %f131, %f121, %f76;
	add.s32 	%r56, %r56, 4;
	setp.ge.s32 	%p21, %r56, %r26;
	@%p21 bra 	$L__BB3_36;
	ld.shared.f32 	%f131, [%r19+20];
	mov.f32 	%f132, %f133;
	mov.f32 	%f133, %f131;
$L__BB3_36:
	setp.eq.s32 	%p22, %r18, 0;
	@%p22 bra 	$L__BB3_44;
	setp.eq.s32 	%p23, %r18, 1;
	@%p23 bra 	$L__BB3_42;
	mul.wide.u32 	%rd14, %r56, 4;
	mov.u64 	%rd15, c_kern;
	add.s64 	%rd4, %rd15, %rd14;
	ld.const.f32 	%f122, [%rd4];
	fma.rn.f32 	%f89, %f132, %f122, %f182;
	fma.rn.f32 	%f90, %f131, %f122, %f181;
	add.s32 	%r50, %r56, 1;
	setp.ge.s32 	%p24, %r50, %r26;
	shl.b32 	%r51, %r56, 2;
	add.s32 	%r22, %r11, %r51;
	@%p24 bra 	$L__BB3_40;
	ld.shared.f32 	%f131, [%r22+8];
	mov.f32 	%f132, %f133;
	mov.f32 	%f133, %f131;
$L__BB3_40:
	ld.const.f32 	%f123, [%rd4+4];
	fma.rn.f32 	%f182, %f132, %f123, %f89;
	fma.rn.f32 	%f181, %f131, %f123, %f90;
	add.s32 	%r56, %r56, 2;
	setp.ge.s32 	%p25, %r56, %r26;
	@%p25 bra 	$L__BB3_42;
	ld.shared.f32 	%f131, [%r22+12];
	mov.f32 	%f132, %f133;
$L__BB3_42:
	and.b32  	%r52, %r26, 1;
	setp.eq.b32 	%p26, %r52, 1;
	not.pred 	%p27, %p26;
	@%p27 bra 	$L__BB3_44;
	mul.wide.u32 	%rd16, %r56, 4;
	mov.u64 	%rd17, c_kern;
	add.s64 	%rd18, %rd17, %rd16;
	ld.const.f32 	%f124, [%rd18];
	fma.rn.f32 	%f182, %f132, %f124, %f182;
	fma.rn.f32 	%f181, %f131, %f124, %f181;
$L__BB3_44:
	cvta.to.global.u64 	%rd19, %rd7;
	mul.wide.s32 	%rd20, %r10, 4;
	add.s64 	%rd5, %rd19, %rd20;
	st.global.f32 	[%rd5], %f182;
	setp.ge.s32 	%p28, %r10, %r1;
	@%p28 bra 	$L__BB3_46;
	st.global.f32 	[%rd5+4], %f181;
$L__BB3_46:
	ret;

}
	// .globl	_Z13conv_1d_vloadPKfS0_Pfii
.visible .entry _Z13conv_1d_vloadPKfS0_Pfii(
	.param .u64 .ptr .align 1 _Z13conv_1d_vloadPKfS0_Pfii_param_0,
	.param .u64 .ptr .align 1 _Z13conv_1d_vloadPKfS0_Pfii_param_1,
	.param .u64 .ptr .align 1 _Z13conv_1d_vloadPKfS0_Pfii_param_2,
	.param .u32 _Z13conv_1d_vloadPKfS0_Pfii_param_3,
	.param .u32 _Z13conv_1d_vloadPKfS0_Pfii_param_4
)
{
	.reg .pred 	%p<17>;
	.reg .b32 	%r<61>;
	.reg .b32 	%f<72>;
	.reg .b64 	%rd<23>;

	ld.param.u64 	%rd4, [_Z13conv_1d_vloadPKfS0_Pfii_param_0];
	ld.param.u64 	%rd5, [_Z13conv_1d_vloadPKfS0_Pfii_param_2];
	ld.param.u32 	%r29, [_Z13conv_1d_vloadPKfS0_Pfii_param_3];
	ld.param.u32 	%r28, [_Z13conv_1d_vloadPKfS0_Pfii_param_4];
	mov.u32 	%r1, %ntid.x;
	add.s32 	%r30, %r1, %r28;
	add.s32 	%r2, %r30, -1;
	mov.u32 	%r31, %ctaid.x;
	mul.lo.s32 	%r3, %r31, %r1;
	mov.u32 	%r4, %tid.x;
	add.s32 	%r5, %r3, %r4;
	shl.b32 	%r6, %r4, 2;
	setp.ge.s32 	%p1, %r6, %r2;
	mad.lo.s32 	%r54, %r4, 3, %r5;
	setp.ge.s32 	%p2, %r54, %r29;
	or.pred  	%p3, %p1, %p2;
	@%p3 bra 	$L__BB4_3;
	shl.b32 	%r8, %r1, 2;
	cvta.to.global.u64 	%rd1, %rd4;
	mov.u32 	%r55, %r6;
$L__BB4_2:
	mul.wide.s32 	%rd6, %r54, 4;
	add.s64 	%rd7, %rd1, %rd6;
	ld.global.nc.v4.f32 	{%f13, %f14, %f15, %f16}, [%rd7];
	shl.b32 	%r33, %r55, 2;
	mov.u32 	%r34, shmem;
	add.s32 	%r35, %r34, %r33;
	st.shared.v4.f32 	[%r35], {%f13, %f14, %f15, %f16};
	add.s32 	%r55, %r55, %r8;
	setp.lt.s32 	%p4, %r55, %r2;
	add.s32 	%r54, %r55, %r3;
	setp.lt.s32 	%p5, %r54, %r29;
	and.pred  	%p6, %p4, %p5;
	@%p6 bra 	$L__BB4_2;
$L__BB4_3:
	bar.sync 	0;
	sub.s32 	%r37, %r29, %r28;
	setp.gt.s32 	%p7, %r5, %r37;
	@%p7 bra 	$L__BB4_17;
	setp.lt.s32 	%p8, %r28, 1;
	mov.f32 	%f71, 0f00000000;
	@%p8 bra 	$L__BB4_16;
	and.b32  	%r13, %r28, 7;
	setp.lt.u32 	%p9, %r28, 8;
	mov.f32 	%f71, 0f00000000;
	mov.b32 	%r59, 0;
	@%p9 bra 	$L__BB4_8;
	and.b32  	%r59, %r28, 2147483640;
	neg.s32 	%r57, %r59;
	mov.u32 	%r39, shmem;
	add.s32 	%r40, %r6, %r39;
	add.s32 	%r56, %r40, 16;
	mov.u64 	%rd9, c_kern;
	add.s64 	%rd22, %rd9, 16;
	mov.f32 	%f71, 0f00000000;
$L__BB4_7:
	.pragma "nounroll";
	ld.shared.f32 	%f21, [%r56+-16];
	ld.const.f32 	%f22, [%rd22+-16];
	fma.rn.f32 	%f23, %f21, %f22, %f71;
	ld.shared.f32 	%f24, [%r56+-12];
	ld.const.f32 	%f25, [%rd22+-12];
	fma.rn.f32 	%f26, %f24, %f25, %f23;
	ld.shared.f32 	%f27, [%r56+-8];
	ld.const.f32 	%f28, [%rd22+-8];
	fma.rn.f32 	%f29, %f27, %f28, %f26;
	ld.shared.f32 	%f30, [%r56+-4];
	ld.const.f32 	%f31, [%rd22+-4];
	fma.rn.f32 	%f32, %f30, %f31, %f29;
	ld.shared.f32 	%f33, [%r56];
	ld.const.f32 	%f34, [%rd22];
	fma.rn.f32 	%f35, %f33, %f34, %f32;
	ld.shared.f32 	%f36, [%r56+4];
	ld.const.f32 	%f37, [%rd22+4];
	fma.rn.f32 	%f38, %f36, %f37, %f35;
	ld.shared.f32 	%f39, [%r56+8];
	ld.const.f32 	%f40, [%rd22+8];
	fma.rn.f32 	%f41, %f39, %f40, %f38;
	ld.shared.f32 	%f42, [%r56+12];
	ld.const.f32 	%f43, [%rd22+12];
	fma.rn.f32 	%f71, %f42, %f43, %f41;
	add.s32 	%r57, %r57, 8;
	add.s32 	%r56, %r56, 32;
	add.s64 	%rd22, %rd22, 32;
	setp.ne.s32 	%p10, %r57, 0;
	@%p10 bra 	$L__BB4_7;
$L__BB4_8:
	setp.eq.s32 	%p11, %r13, 0;
	@%p11 bra 	$L__BB4_16;
	and.b32  	%r22, %r28, 3;
	setp.lt.u32 	%p12, %r13, 4;
	@%p12 bra 	$L__BB4_11;
	add.s32 	%r41, %r59, %r4;
	shl.b32 	%r42, %r41, 2;
	mov.u32 	%r43, shmem;
	add.s32 	%r44, %r43, %r42;
	ld.shared.f32 	%f45, [%r44];
	mul.wide.u32 	%rd10, %r59, 4;
	mov.u64 	%rd11, c_kern;
	add.s64 	%rd12, %rd11, %rd10;
	ld.const.f32 	%f46, [%rd12];
	fma.rn.f32 	%f47, %f45, %f46, %f71;
	ld.shared.f32 	%f48, [%r44+4];
	ld.const.f32 	%f49, [%rd12+4];
	fma.rn.f32 	%f50, %f48, %f49, %f47;
	ld.shared.f32 	%f51, [%r44+8];
	ld.const.f32 	%f52, [%rd12+8];
	fma.rn.f32 	%f53, %f51, %f52, %f50;
	ld.shared.f32 	%f54, [%r44+12];
	ld.const.f32 	%f55, [%rd12+12];
	fma.rn.f32 	%f71, %f54, %f55, %f53;
	add.s32 	%r59, %r59, 4;
$L__BB4_11:
	setp.eq.s32 	%p13, %r22, 0;
	@%p13 bra 	$L__BB4_16;
	setp.eq.s32 	%p14, %r22, 1;
	@%p14 bra 	$L__BB4_14;
	add.s32 	%r45, %r59, %r4;
	shl.b32 	%r46, %r45, 2;
	mov.u32 	%r47, shmem;
	add.s32 	%r48, %r47, %r46;
	ld.shared.f32 	%f57, [%r48];
	mul.wide.u32 	%rd13, %r59, 4;
	mov.u64 	%rd14, c_kern;
	add.s64 	%rd15, %rd14, %rd13;
	ld.const.f32 	%f58, [%rd15];
	fma.rn.f32 	%f59, %f57, %f58, %f71;
	ld.shared.f32 	%f60, [%r48+4];
	ld.const.f32 	%f61, [%rd15+4];
	fma.rn.f32 	%f71, %f60, %f61, %f59;
	add.s32 	%r59, %r59, 2;
$L__BB4_14:
	and.b32  	%r49, %r28, 1;
	setp.eq.b32 	%p15, %r49, 1;
	not.pred 	%p16, %p15;
	@%p16 bra 	$L__BB4_16;
	add.s32 	%r50, %r59, %r4;
	shl.b32 	%r51, %r50, 2;
	mov.u32 	%r52, shmem;
	add.s32 	%r53, %r52, %r51;
	ld.shared.f32 	%f62, [%r53];
	mul.wide.u32 	%rd16, %r59, 4;
	mov.u64 	%rd17, c_kern;
	add.s64 	%rd18, %rd17, %rd16;
	ld.const.f32 	%f63, [%rd18];
	fma.rn.f32 	%f71, %f62, %f63, %f71;
$L__BB4_16:
	cvta.to.global.u64 	%rd19, %rd5;
	mul.wide.s32 	%rd20, %r5, 4;
	add.s64 	%rd21, %rd19, %rd20;
	st.global.f32 	[%rd21], %f71;
$L__BB4_17:
	ret;

}
	// .globl	_Z16conv_1d_winogradPKfS0_Pfii
.visible .entry _Z16conv_1d_winogradPKfS0_Pfii(
	.param .u64 .ptr .align 1 _Z16conv_1d_winogradPKfS0_Pfii_param_0,
	.param .u64 .ptr .align 1 _Z16conv_1d_winogradPKfS0_Pfii_param_1,
	.param .u64 .ptr .align 1 _Z16conv_1d_winogradPKfS0_Pfii_param_2,
	.param .u32 _Z16conv_1d_winogradPKfS0_Pfii_param_3,
	.param .u32 _Z16conv_1d_winogradPKfS0_Pfii_param_4
)
{
	.reg .pred 	%p<9>;
	.reg .b32 	%r<26>;
	.reg .b32 	%f<32>;
	.reg .b64 	%rd<16>;

	ld.param.u64 	%rd4, [_Z16conv_1d_winogradPKfS0_Pfii_param_0];
	ld.param.u64 	%rd3, [_Z16conv_1d_winogradPKfS0_Pfii_param_2];
	ld.param.u32 	%r16, [_Z16conv_1d_winogradPKfS0_Pfii_param_3];
	cvta.to.global.u64 	%rd1, %rd4;
	add.s32 	%r1, %r16, -2;
	mov.u32 	%r2, %tid.x;
	mov.u32 	%r3, %ctaid.x;
	mov.u32 	%r4, %ntid.x;
	mul.lo.s32 	%r5, %r3, %r4;
	add.s32 	%r17, %r5, %r2;
	shl.b32 	%r6, %r17, 1;
	setp.ge.s32 	%p1, %r6, %r1;
	@%p1 bra 	$L__BB5_15;
	shl.b32 	%r7, %r4, 1;
	mul.lo.s32 	%r8, %r7, %r3;
	add.s32 	%r9, %r7, 3;
	shl.b32 	%r10, %r2, 1;
	add.s32 	%r11, %r8, %r10;
	setp.ge.u32 	%p2, %r10, %r9;
	shl.b32 	%r18, %r2, 3;
	mov.u32 	%r19, smem;
	add.s32 	%r12, %r19, %r18;
	@%p2 bra 	$L__BB5_5;
	setp.ge.s32 	%p3, %r11, %r16;
	mov.f32 	%f29, 0f00000000;
	@%p3 bra 	$L__BB5_4;
	mul.wide.s32 	%rd5, %r11, 4;
	add.s64 	%rd6, %rd1, %rd5;
	ld.global.nc.f32 	%f29, [%rd6];
$L__BB5_4:
	st.shared.f32 	[%r12], %f29;
$L__BB5_5:
	add.s32 	%r13, %r10, 1;
	setp.ge.u32 	%p4, %r13, %r9;
	@%p4 bra 	$L__BB5_9;
	add.s32 	%r20, %r11, 1;
	setp.ge.s32 	%p5, %r20, %r16;
	mov.f32 	%f30, 0f00000000;
	@%p5 bra 	$L__BB5_8;
	cvt.s64.s32 	%rd7, %r8;
	cvt.u64.u32 	%rd8, %r10;
	add.s64 	%rd9, %rd7, %rd8;
	shl.b64 	%rd10, %rd9, 2;
	add.s64 	%rd11, %rd1, %rd10;
	ld.global.nc.f32 	%f30, [%rd11+4];
$L__BB5_8:
	st.shared.f32 	[%r12+4], %f30;
$L__BB5_9:
	setp.gt.u32 	%p6, %r2, 2;
	@%p6 bra 	$L__BB5_13;
	add.s32 	%r14, %r7, %r2;
	add.s32 	%r15, %r8, %r14;
	setp.ge.s32 	%p7, %r15, %r16;
	mov.f32 	%f31, 0f00000000;
	@%p7 bra 	$L__BB5_12;
	mul.wide.s32 	%rd12, %r15, 4;
	add.s64 	%rd13, %rd1, %rd12;
	ld.global.nc.f32 	%f31, [%rd13];
$L__BB5_12:
	shl.b32 	%r21, %r14, 2;
	add.s32 	%r23, %r19, %r21;
	st.shared.f32 	[%r23], %f31;
$L__BB5_13:
	bar.sync 	0;
	ld.shared.v2.f32 	{%f11, %f12}, [%r12];
	ld.shared.v2.f32 	{%f13, %f14}, [%r12+8];
	sub.f32 	%f15, %f11, %f13;
	add.f32 	%f16, %f12, %f13;
	sub.f32 	%f17, %f13, %f12;
	sub.f32 	%f18, %f12, %f14;
	ld.const.f32 	%f19, [c_u];
	ld.const.f32 	%f20, [c_u+4];
	mul.f32 	%f21, %f16, %f20;
	ld.const.f32 	%f22, [c_u+8];
	mul.f32 	%f23, %f17, %f22;
	ld.const.f32 	%f24, [c_u+12];
	mul.f32 	%f25, %f18, %f24;
	fma.rn.f32 	%f26, %f15, %f19, %f21;
	add.f32 	%f27, %f26, %f23;
	sub.f32 	%f28, %f21, %f23;
	sub.f32 	%f7, %f28, %f25;
	cvta.to.global.u64 	%rd14, %rd3;
	mul.wide.s32 	%rd15, %r6, 4;
	add.s64 	%rd2, %rd14, %rd15;
	st.global.f32 	[%rd2], %f27;
	shl.b32 	%r24, %r5, 1;
	add.s32 	%r25, %r13, %r24;
	setp.ge.s32 	%p8, %r25, %r1;
	@%p8 bra 	$L__BB5_15;
	st.global.f32 	[%rd2+4], %f7;
$L__BB5_15:
	ret;

}


// ===== COMPILED SASS (sm_100) =====

	.target	sm_100

	.elftype	@"ET_EXEC"


//--------------------- .note.nv.tkinfo           --------------------------
	.section	.note.nv.tkinfo,"",@"SHT_NOTE"
	.sectionflags	@"SHF_NOTE_NV_TKINFO"
	.tkinfo
        /*0018*/ 	.word	0x00000002
        /*0030*/ 	.string	""
        /*0030*/ 	.string	"ptxas"
        /*0030*/ 	.string	"Cuda compilation tools, release 13.0, V13.0.88"
        /*0030*/ 	.string	"Build cuda_13.0.r13.0/compiler.36424714_0"
        /*0030*/ 	.string	"-arch sm_100 -m 64 "



//--------------------- .note.nv.cuinfo           --------------------------
	.section	.note.nv.cuinfo,"",@"SHT_NOTE"
	.sectionflags	@"SHF_NOTE_NV_CUINFO"
        /*0018*/ 	.short	0x0002
        /*001a*/ 	.short	0x0064
        /*001c*/ 	.short	0x0082
	.zero		2


//--------------------- .nv.info                  --------------------------
	.section	.nv.info,"",@"SHT_CUDA_INFO"
	.align	4


	//----- nvinfo : EIATTR_REGCOUNT
	.align		4
        /*0000*/ 	.byte	0x04, 0x2f
        /*0002*/ 	.short	(.L_3 - .L_2)
	.align		4
.L_2:
        /*0004*/ 	.word	index@(_Z7conv_1dPKfS0_Pfii)
        /*0008*/ 	.word	0x00000019


	//----- nvinfo : EIATTR_FRAME_SIZE
	.align		4
.L_3:
        /*000c*/ 	.byte	0x04, 0x11
        /*000e*/ 	.short	(.L_5 - .L_4)
	.align		4
.L_4:
        /*0010*/ 	.word	index@(_Z7conv_1dPKfS0_Pfii)
        /*0014*/ 	.word	0x00000000


	//----- nvinfo : EIATTR_REGCOUNT
	.align		4
.L_5:
        /*0018*/ 	.byte	0x04, 0x2f
        /*001a*/ 	.short	(.L_7 - .L_6)
	.align		4
.L_6:
        /*001c*/ 	.word	index@(_Z13conv_1d_shmemPKfS0_Pfii)
        /*0020*/ 	.word	0x00000020


	//----- nvinfo : EIATTR_FRAME_SIZE
	.align		4
.L_7:
        /*0024*/ 	.byte	0x04, 0x11
        /*0026*/ 	.short	(.L_9 - .L_8)
	.align		4
.L_8:
        /*0028*/ 	.word	index@(_Z13conv_1d_shmemPKfS0_Pfii)
        /*002c*/ 	.word	0x00000000


	//----- nvinfo : EIATTR_REGCOUNT
	.align		4
.L_9:
        /*0030*/ 	.byte	0x04, 0x2f
        /*0032*/ 	.short	(.L_11 - .L_10)
	.align		4
.L_10:
        /*0034*/ 	.word	index@(_Z12conv_1d_cmemPKfS0_Pfii)
        /*0038*/ 	.word	0x00000018


	//----- nvinfo : EIATTR_FRAME_SIZE
	.align		4
.L_11:
        /*003c*/ 	.byte	0x04, 0x11
        /*003e*/ 	.short	(.L_13 - .L_12)
	.align		4
.L_12:
        /*0040*/ 	.word	index@(_Z12conv_1d_cmemPKfS0_Pfii)
        /*0044*/ 	.word	0x00000000


	//----- nvinfo : EIATTR_REGCOUNT
	.align		4
.L_13:
        /*0048*/ 	.byte	0x04, 0x2f
        /*004a*/ 	.short	(.L_15 - .L_14)
	.align		4
.L_14:
        /*004c*/ 	.word	index@(_Z15conv_1d_regtilePKfS0_Pfii)
        /*0050*/ 	.word	0x0000001f


	//----- nvinfo : EIATTR_FRAME_SIZE
	.align		4
.L_15:
        /*0054*/ 	.byte	0x04, 0x11
        /*0056*/ 	.short	(.L_17 - .L_16)
	.align		4
.L_16:
        /*0058*/ 	.word	index@(_Z15conv_1d_regtilePKfS0_Pfii)
        /*005c*/ 	.word	0x00000000


	//----- nvinfo : EIATTR_REGCOUNT
	.align		4
.L_17:
        /*0060*/ 	.byte	0x04, 0x2f
        /*0062*/ 	.short	(.L_19 - .L_18)
	.align		4
.L_18:
        /*0064*/ 	.word	index@(_Z13conv_1d_vloadPKfS0_Pfii)
        /*0068*/ 	.word	0x00000018


	//----- nvinfo : EIATTR_FRAME_SIZE
	.align		4
.L_19:
        /*006c*/ 	.byte	0x04, 0x11
        /*006e*/ 	.short	(.L_21 - .L_20)
	.align		4
.L_20:
        /*0070*/ 	.word	index@(_Z13conv_1d_vloadPKfS0_Pfii)
        /*0074*/ 	.word	0x00000000


	//----- nvinfo : EIATTR_REGCOUNT
	.align		4
.L_21:
        /*0078*/ 	.byte	0x04, 0x2f
        /*007a*/ 	.short	(.L_23 - .L_22)
	.align		4
.L_22:
        /*007c*/ 	.word	index@(_Z16conv_1d_winogradPKfS0_Pfii)
        /*0080*/ 	.word	0x00000010


	//----- nvinfo : EIATTR_FRAME_SIZE
	.align		4
.L_23:
        /*0084*/ 	.byte	0x04, 0x11
        /*0086*/ 	.short	(.L_25 - .L_24)
	.align		4
.L_24:
        /*0088*/ 	.word	index@(_Z16conv_1d_winogradPKfS0_Pfii)
        /*008c*/ 	.word	0x00000000


	//----- nvinfo : EIATTR_MIN_STACK_SIZE
	.align		4
.L_25:
        /*0090*/ 	.byte	0x04, 0x12
        /*0092*/ 	.short	(.L_27 - .L_26)
	.align		4
.L_26:
        /*0094*/ 	.word	index@(_Z16conv_1d_winogradPKfS0_Pfii)
        /*0098*/ 	.word	0x00000000


	//----- nvinfo : EIATTR_MIN_STACK_SIZE
	.align		4
.L_27:
        /*009c*/ 	.byte	0x04, 0x12
        /*009e*/ 	.short	(.L_29 - .L_28)
	.align		4
.L_28:
        /*00a0*/ 	.word	index@(_Z13conv_1d_vloadPKfS0_Pfii)
        /*00a4*/ 	.word	0x00000000


	//----- nvinfo : EIATTR_MIN_STACK_SIZE
	.align		4
.L_29:
        /*00a8*/ 	.byte	0x04, 0x12
        /*00aa*/ 	.short	(.L_31 - .L_30)
	.align		4
.L_30:
        /*00ac*/ 	.word	index@(_Z15conv_1d_regtilePKfS0_Pfii)
        /*00b0*/ 	.word	0x00000000


	//----- nvinfo : EIATTR_MIN_STACK_SIZE
	.align		4
.L_31:
        /*00b4*/ 	.byte	0x04, 0x12
        /*00b6*/ 	.short	(.L_33 - .L_32)
	.align		4
.L_32:
        /*00b8*/ 	.word	index@(_Z12conv_1d_cmemPKfS0_Pfii)
        /*00bc*/ 	.word	0x00000000


	//----- nvinfo : EIATTR_MIN_STACK_SIZE
	.align		4
.L_33:
        /*00c0*/ 	.byte	0x04, 0x12
        /*00c2*/ 	.short	(.L_35 - .L_34)
	.align		4
.L_34:
        /*00c4*/ 	.word	index@(_Z13conv_1d_shmemPKfS0_Pfii)
        /*00c8*/ 	.word	0x00000000


	//----- nvinfo : EIATTR_MIN_STACK_SIZE
	.align		4
.L_35:
        /*00cc*/ 	.byte	0x04, 0x12
        /*00ce*/ 	.short	(.L_37 - .L_36)
	.align		4
.L_36:
        /*00d0*/ 	.word	index@(_Z7conv_1dPKfS0_Pfii)
        /*00d4*/ 	.word	0x00000000
.L_37:


//--------------------- .nv.compat                --------------------------
	.section	.nv.compat,"",@"SHT_CUDA_COMPAT_INFO"
	.align	4
        /*0000*/ 	.byte	0x02, 0x09, 0x00, 0x00, 0x02, 0x02, 0x01, 0x00, 0x02, 0x05, 0x05, 0x00, 0x03, 0x07, 0x01, 0x01
        /*0010*/ 	.byte	0x02, 0x03, 0x00, 0x00, 0x02, 0x06, 0x01, 0x00, 0x04, 0x0b, 0x08, 0x00, 0x09, 0x00, 0x00, 0x00
        /*0020*/ 	.byte	0x00, 0x00, 0x00, 0x00


//--------------------- .nv.info._Z16conv_1d_winogradPKfS0_Pfii --------------------------
	.section	.nv.info._Z16conv_1d_winogradPKfS0_Pfii,"",@"SHT_CUDA_INFO"
	.sectionflags	@""
	.align	4


	//----- nvinfo : EIATTR_CUDA_API_VERSION
	.align		4
        /*0000*/ 	.byte	0x04, 0x37
        /*0002*/ 	.short	(.L_39 - .L_38)
.L_38:
        /*0004*/ 	.word	0x00000082


	//----- nvinfo : EIATTR_KPARAM_INFO
	.align		4
.L_39:
        /*0008*/ 	.byte	0x04, 0x17
        /*000a*/ 	.short	(.L_41 - .L_40)
.L_40:
        /*000c*/ 	.word	0x00000000
        /*0010*/ 	.short	0x0004
        /*0012*/ 	.short	0x001c
        /*0014*/ 	.byte	0x00, 0xf0, 0x11, 0x00


	//----- nvinfo : EIATTR_KPARAM_INFO
	.align		4
.L_41:
        /*0018*/ 	.byte	0x04, 0x17
        /*001a*/ 	.short	(.L_43 - .L_42)
.L_42:
        /*001c*/ 	.word	0x00000000
        /*0020*/ 	.short	0x0003
        /*0022*/ 	.short	0x0018
        /*0024*/ 	.byte	0x00, 0xf0, 0x11, 0x00


	//----- nvinfo : EIATTR_KPARAM_INFO
	.align		4
.L_43:
        /*0028*/ 	.byte	0x04, 0x17
        /*002a*/ 	.short	(.L_45 - .L_44)
.L_44:
        /*002c*/ 	.word	0x00000000
        /*0030*/ 	.short	0x0002
        /*0032*/ 	.short	0x0010
        /*0034*/ 	.byte	0x00, 0xf5, 0x21, 0x00


	//----- nvinfo : EIATTR_KPARAM_INFO
	.align		4
.L_45:
        /*0038*/ 	.byte	0x04, 0x17
        /*003a*/ 	.short	(.L_47 - .L_46)
.L_46:
        /*003c*/ 	.word	0x00000000
        /*0040*/ 	.short	0x0001
        /*0042*/ 	.short	0x0008
        /*0044*/ 	.byte	0x00, 0xf5, 0x21, 0x00


	//----- nvinfo : EIATTR_KPARAM_INFO
	.align		4
.L_47:
        /*0048*/ 	.byte	0x04, 0x17
        /*004a*/ 	.short	(.L_49 - .L_48)
.L_48:
        /*004c*/ 	.word	0x00000000
        /*0050*/ 	.short	0x0000
        /*0052*/ 	.short	0x0000
        /*0054*/ 	.byte	0x00, 0xf5, 0x21, 0x00


	//----- nvinfo : EIATTR_SPARSE_MMA_MASK
	.align		4
.L_49:
        /*0058*/ 	.byte	0x03, 0x50
        /*005a*/ 	.short	0x0000


	//----- nvinfo : EIATTR_MAXREG_COUNT
	.align		4
        /*005c*/ 	.byte	0x03, 0x1b
        /*005e*/ 	.short	0x00ff


	//----- nvinfo : EIATTR_NUM_BARRIERS
	.align		4
        /*0060*/ 	.byte	0x02, 0x4c
        /*0062*/ 	.byte	0x01
	.zero		1


	//----- nvinfo : EIATTR_MERCURY_ISA_VERSION
	.align		4
        /*0064*/ 	.byte	0x03, 0x5f
        /*0066*/ 	.short	0x0101


	//----- nvinfo : EIATTR_VRC_CTA_INIT_COUNT
	.align		4
        /*0068*/ 	.byte	0x02, 0x4a
	.zero		1
	.zero		1


	//----- nvinfo : EIATTR_EXIT_INSTR_OFFSETS
	.align		4
        /*006c*/ 	.byte	0x04, 0x1c
        /*006e*/ 	.short	(.L_51 - .L_50)


	//   ....[0]....
.L_50:
        /*0070*/ 	.word	0x000000a0


	//   ....[1]....
        /*0074*/ 	.word	0x00000560


	//   ....[2]....
        /*0078*/ 	.word	0x00000580


	//----- nvinfo : EIATTR_CRS_STACK_SIZE
	.align		4
.L_51:
        /*007c*/ 	.byte	0x04, 0x1e
        /*007e*/ 	.short	(.L_53 - .L_52)
.L_52:
        /*0080*/ 	.word	0x00000000


	//----- nvinfo : EIATTR_CBANK_PARAM_SIZE
	.align		4
.L_53:
        /*0084*/ 	.byte	0x03, 0x19
        /*0086*/ 	.short	0x0020


	//----- nvinfo : EIATTR_PARAM_CBANK
	.align		4
        /*0088*/ 	.byte	0x04, 0x0a
        /*008a*/ 	.short	(.L_55 - .L_54)
	.align		4
.L_54:
        /*008c*/ 	.word	index@(.nv.constant0._Z16conv_1d_winogradPKfS0_Pfii)
        /*0090*/ 	.short	0x0380
        /*0092*/ 	.short	0x0020


	//----- nvinfo : EIATTR_SW_WAR
	.align		4
.L_55:
        /*0094*/ 	.byte	0x04, 0x36
        /*0096*/ 	.short	(.L_57 - .L_56)
.L_56:
        /*0098*/ 	.word	0x00000008
.L_57:


//--------------------- .nv.info._Z13conv_1d_vloadPKfS0_Pfii --------------------------
	.section	.nv.info._Z13conv_1d_vloadPKfS0_Pfii,"",@"SHT_CUDA_INFO"
	.sectionflags	@""
	.align	4


	//----- nvinfo : EIATTR_CUDA_API_VERSION
	.align		4
        /*0000*/ 	.byte	0x04, 0x37
        /*0002*/ 	.short	(.L_59 - .L_58)
.L_58:
        /*0004*/ 	.word	0x00000082


	//----- nvinfo : EIATTR_KPARAM_INFO
	.align		4
.L_59:
        /*0008*/ 	.byte	0x04, 0x17
        /*000a*/ 	.short	(.L_61 - .L_60)
.L_60:
        /*000c*/ 	.word	0x00000000
        /*0010*/ 	.short	0x0004
        /*0012*/ 	.short	0x001c
        /*0014*/ 	.byte	0x00, 0xf0, 0x11, 0x00


	//----- nvinfo : EIATTR_KPARAM_INFO
	.align		4
.L_61:
        /*0018*/ 	.byte	0x04, 0x17
        /*001a*/ 	.short	(.L_63 - .L_62)
.L_62:
        /*001c*/ 	.word	0x00000000
        /*0020*/ 	.short	0x0003
        /*0022*/ 	.short	0x0018
        /*0024*/ 	.byte	0x00, 0xf0, 0x11, 0x00


	//----- nvinfo : EIATTR_KPARAM_INFO
	.align		4
.L_63:
        /*0028*/ 	.byte	0x04, 0x17
        /*002a*/ 	.short	(.L_65 - .L_64)
.L_64:
        /*002c*/ 	.word	0x00000000
        /*0030*/ 	.short	0x0002
        /*0032*/ 	.short	0x0010
        /*0034*/ 	.byte	0x00, 0xf5, 0x21, 0x00


	//----- nvinfo : EIATTR_KPARAM_INFO
	.align		4
.L_65:
        /*0038*/ 	.byte	0x04, 0x17
        /*003a*/ 	.short	(.L_67 - .L_66)
.L_66:
        /*003c*/ 	.word	0x00000000
        /*0040*/ 	.short	0x0001
        /*0042*/ 	.short	0x0008
        /*0044*/ 	.byte	0x00, 0xf5, 0x21, 0x00


	//----- nvinfo : EIATTR_KPARAM_INFO
	.align		4
.L_67:
        /*0048*/ 	.byte	0x04, 0x17
        /*004a*/ 	.short	(.L_69 - .L_68)
.L_68:
        /*004c*/ 	.word	0x00000000
        /*0050*/ 	.short	0x0000
        /*0052*/ 	.short	0x0000
        /*0054*/ 	.byte	0x00, 0xf5, 0x21, 0x00


	//----- nvinfo : EIATTR_SPARSE_MMA_MASK
	.align		4
.L_69:
        /*0058*/ 	.byte	0x03, 0x50
        /*005a*/ 	.short	0x0000


	//----- nvinfo : EIATTR_MAXREG_COUNT
	.align		4
        /*005c*/ 	.byte	0x03, 0x1b
        /*005e*/ 	.short	0x00ff


	//----- nvinfo : EIATTR_NUM_BARRIERS
	.align		4
        /*0060*/ 	.byte	0x02, 0x4c
        /*0062*/ 	.byte	0x01
	.zero		1


	//----- nvinfo : EIATTR_MERCURY_ISA_VERSION
	.align		4
        /*0064*/ 	.byte	0x03, 0x5f
        /*0066*/ 	.short	0x0101


	//----- nvinfo : EIATTR_VRC_CTA_INIT_COUNT
	.align		4
        /*0068*/ 	.byte	0x02, 0x4a
	.zero		1
	.zero		1


	//----- nvinfo : EIATTR_EXIT_INSTR_OFFSETS
	.align		4
        /*006c*/ 	.byte	0x04, 0x1c
        /*006e*/ 	.short	(.L_71 - .L_70)


	//   ....[0]....
.L_70:
        /*0070*/ 	.word	0x00000220


	//   ....[1]....
        /*0074*/ 	.word	0x00000810


	//----- nvinfo : EIATTR_CRS_STACK_SIZE
	.align		4
.L_71:
        /*0078*/ 	.byte	0x04, 0x1e
        /*007a*/ 	.short	(.L_73 - .L_72)
.L_72:
        /*007c*/ 	.word	0x00000000


	//----- nvinfo : EIATTR_CBANK_PARAM_SIZE
	.align		4
.L_73:
        /*0080*/ 	.byte	0x03, 0x19
        /*0082*/ 	.short	0x0020


	//----- nvinfo : EIATTR_PARAM_CBANK
	.align		4
        /*0084*/ 	.byte	0x04, 0x0a
        /*0086*/ 	.short	(.L_75 - .L_74)
	.align		4
.L_74:
        /*0088*/ 	.word	index@(.nv.constant0._Z13conv_1d_vloadPKfS0_Pfii)
        /*008c*/ 	.short	0x0380
        /*008e*/ 	.short	0x0020


	//----- nvinfo : EIATTR_SW_WAR
	.align		4
.L_75:
        /*0090*/ 	.byte	0x04, 0x36
        /*0092*/ 	.short	(.L_77 - .L_76)
.L_76:
        /*0094*/ 	.word	0x00000008
.L_77:


//--------------------- .nv.info._Z15conv_1d_regtilePKfS0_Pfii --------------------------
	.section	.nv.info._Z15conv_1d_regtilePKfS0_Pfii,"",@"SHT_CUDA_INFO"
	.sectionflags	@""
	.align	4


	//----- nvinfo : EIATTR_CUDA_API_VERSION
	.align		4
        /*0000*/ 	.byte	0x04, 0x37
        /*0002*/ 	.short	(.L_79 - .L_78)
.L_78:
        /*0004*/ 	.word	0x00000082


	//----- nvinfo : EIATTR_KPARAM_INFO
	.align		4
.L_79:
        /*0008*/ 	.byte	0x04, 0x17
        /*000a*/ 	.short	(.L_81 - .L_80)
.L_80:
        /*000c*/ 	.word	0x00000000
        /*0010*/ 	.short	0x0004
        /*0012*/ 	.short	0x001c
        /*0014*/ 	.byte	0x00, 0xf0, 0x11, 0x00


	//----- nvinfo : EIATTR_KPARAM_INFO
	.align		4
.L_81:
        /*0018*/ 	.byte	0x04, 0x17
        /*001a*/ 	.short	(.L_83 - .L_82)
.L_82:
        /*001c*/ 	.word	0x00000000
        /*0020*/ 	.short	0x0003
        /*0022*/ 	.short	0x0018
        /*0024*/ 	.byte	0x00, 0xf0, 0x11, 0x00


	//----- nvinfo : EIATTR_KPARAM_INFO
	.align		4
.L_83:
        /*0028*/ 	.byte	0x04, 0x17
        /*002a*/ 	.short	(.L_85 - .L_84)
.L_84:
        /*002c*/ 	.word	0x00000000
        /*0030*/ 	.short	0x0002
        /*0032*/ 	.short	0x0010
        /*0034*/ 	.byte	0x00, 0xf5, 0x21, 0x00


	//----- nvinfo : EIATTR_KPARAM_INFO
	.align		4
.L_85:
        /*0038*/ 	.byte	0x04, 0x17
        /*003a*/ 	.short	(.L_87 - .L_86)
.L_86:
        /*003c*/ 	.word	0x00000000
        /*0040*/ 	.short	0x0001
        /*0042*/ 	.short	0x0008
        /*0044*/ 	.byte	0x00, 0xf5, 0x21, 0x00


	//----- nvinfo : EIATTR_KPARAM_INFO
	.align		4
.L_87:
        /*0048*/ 	.byte	0x04, 0x17
        /*004a*/ 	.short	(.L_89 - .L_88)
.L_88:
        /*004c*/ 	.word	0x00000000
        /*0050*/ 	.short	0x0000
        /*0052*/ 	.short	0x0000
        /*0054*/ 	.byte	0x00, 0xf5, 0x21, 0x00


	//----- nvinfo : EIATTR_SPARSE_MMA_MASK
	.align		4
.L_89:
        /*0058*/ 	.byte	0x03, 0x50
        /*005a*/ 	.short	0x0000


	//----- nvinfo : EIATTR_MAXREG_COUNT
	.align		4
        /*005c*/ 	.byte	0x03, 0x1b
        /*005e*/ 	.short	0x00ff


	//----- nvinfo : EIATTR_NUM_BARRIERS
	.align		4
        /*0060*/ 	.byte	0x02, 0x4c
        /*0062*/ 	.byte	0x01
	.zero		1


	//----- nvinfo : EIATTR_MERCURY_ISA_VERSION
	.align		4
        /*0064*/ 	.byte	0x03, 0x5f
        /*0066*/ 	.short	0x0101


	//----- nvinfo : EIATTR_VRC_CTA_INIT_COUNT
	.align		4
        /*0068*/ 	.byte	0x02, 0x4a
	.zero		1
	.zero		1


	//----- nvinfo : EIATTR_EXIT_INSTR_OFFSETS
	.align		4
        /*006c*/ 	.byte	0x04, 0x1c
        /*006e*/ 	.short	(.L_91 - .L_90)


	//   ....[0]....
.L_90:
        /*0070*/ 	.word	0x00000250


	//   ....[1]....
        /*0074*/ 	.word	0x00000d30


	//   ....[2]....
        /*0078*/ 	.word	0x00000d50


	//----- nvinfo : EIATTR_CRS_STACK_SIZE
	.align		4
.L_91:
        /*007c*/ 	.byte	0x04, 0x1e
        /*007e*/ 	.short	(.L_93 - .L_92)
.L_92:
        /*0080*/ 	.word	0x00000000


	//----- nvinfo : EIATTR_CBANK_PARAM_SIZE
	.align		4
.L_93:
        /*0084*/ 	.byte	0x03, 0x19
        /*0086*/ 	.short	0x0020


	//----- nvinfo : EIATTR_PARAM_CBANK
	.align		4
        /*0088*/ 	.byte	0x04, 0x0a
        /*008a*/ 	.short	(.L_95 - .L_94)
	.align		4
.L_94:
        /*008c*/ 	.word	index@(.nv.constant0._Z15conv_1d_regtilePKfS0_Pfii)
        /*0090*/ 	.short	0x0380
        /*0092*/ 	.short	0x0020


	//----- nvinfo : EIATTR_SW_WAR
	.align		4
.L_95:
        /*0094*/ 	.byte	0x04, 0x36
        /*0096*/ 	.short	(.L_97 - .L_96)
.L_96:
        /*0098*/ 	.word	0x00000008
.L_97:


//--------------------- .nv.info._Z12conv_1d_cmemPKfS0_Pfii --------------------------
	.section	.nv.info._Z12conv_1d_cmemPKfS0_Pfii,"",@"SHT_CUDA_INFO"
	.sectionflags	@""
	.align	4


	//----- nvinfo : EIATTR_CUDA_API_VERSION
	.align		4
        /*0000*/ 	.byte	0x04, 0x37
        /*0002*/ 	.short	(.L_99 - .L_98)
.L_98:
        /*0004*/ 	.word	0x00000082


	//----- nvinfo : EIATTR_KPARAM_INFO
	.align		4
.L_99:
        /*0008*/ 	.byte	0x04, 0x17
        /*000a*/ 	.short	(.L_101 - .L_100)
.L_100:
        /*000c*/ 	.word	0x00000000
        /*0010*/ 	.short	0x0004
        /*0012*/ 	.short	0x001c
        /*0014*/ 	.byte	0x00, 0xf0, 0x11, 0x00


	//----- nvinfo : EIATTR_KPARAM_INFO
	.align		4
.L_101:
        /*0018*/ 	.byte	0x04, 0x17
        /*001a*/ 	.short	(.L_103 - .L_102)
.L_102:
        /*001c*/ 	.word	0x00000000
        /*0020*/ 	.short	0x0003
        /*0022*/ 	.short	0x0018
        /*0024*/ 	.byte	0x00, 0xf0, 0x11, 0x00


	//----- nvinfo : EIATTR_KPARAM_INFO
	.align		4
.L_103:
        /*0028*/ 	.byte	0x04, 0x17
        /*002a*/ 	.short	(.L_105 - .L_104)
.L_104:
        /*002c*/ 	.word	0x00000000
        /*0030*/ 	.short	0x0002
        /*0032*/ 	.short	0x0010
        /*0034*/ 	.byte	0x00, 0xf5, 0x21, 0x00


	//----- nvinfo : EIATTR_KPARAM_INFO
	.align		4
.L_105:
        /*0038*/ 	.byte	0x04, 0x17
        /*003a*/ 	.short	(.L_107 - .L_106)
.L_106:
        /*003c*/ 	.word	0x00000000
        /*0040*/ 	.short	0x0001
        /*0042*/ 	.short	0x0008
        /*0044*/ 	.byte	0x00, 0xf5, 0x21, 0x00


	//----- nvinfo : EIATTR_KPARAM_INFO
	.align		4
.L_107:
        /*0048*/ 	.byte	0x04, 0x17
        /*004a*/ 	.short	(.L_109 - .L_108)
.L_108:
        /*004c*/ 	.word	0x00000000
        /*0050*/ 	.short	0x0000
        /*0052*/ 	.short	0x0000
        /*0054*/ 	.byte	0x00, 0xf5, 0x21, 0x00


	//----- nvinfo : EIATTR_SPARSE_MMA_MASK
	.align		4
.L_109:
        /*0058*/ 	.byte	0x03, 0x50
        /*005a*/ 	.short	0x0000


	//----- nvinfo : EIATTR_MAXREG_COUNT
	.align		4
        /*005c*/ 	.byte	0x03, 0x1b
        /*005e*/ 	.short	0x00ff


	//----- nvinfo : EIATTR_NUM_BARRIERS
	.align		4
        /*0060*/ 	.byte	0x02, 0x4c
        /*0062*/ 	.byte	0x01
	.zero		1


	//----- nvinfo : EIATTR_MERCURY_ISA_VERSION
	.align		4
        /*0064*/ 	.byte	0x03, 0x5f
        /*0066*/ 	.short	0x0101


	//----- nvinfo : EIATTR_VRC_CTA_INIT_COUNT
	.align		4
        /*0068*/ 	.byte	0x02, 0x4a
	.zero		1
	.zero		1


	//----- nvinfo : EIATTR_EXIT_INSTR_OFFSETS
	.align		4
        /*006c*/ 	.byte	0x04, 0x1c
        /*006e*/ 	.short	(.L_111 - .L_110)


	//   ....[0]....
.L_110:
        /*0070*/ 	.word	0x00000250


	//   ....[1]....
        /*0074*/ 	.word	0x00000730


	//----- nvinfo : EIATTR_CRS_STACK_SIZE
	.align		4
.L_111:
        /*0078*/ 	.byte	0x04, 0x1e
        /*007a*/ 	.short	(.L_113 - .L_112)
.L_112:
        /*007c*/ 	.word	0x00000000


	//----- nvinfo : EIATTR_CBANK_PARAM_SIZE
	.align		4
.L_113:
        /*0080*/ 	.byte	0x03, 0x19
        /*0082*/ 	.short	0x0020


	//----- nvinfo : EIATTR_PARAM_CBANK
	.align		4
        /*0084*/ 	.byte	0x04, 0x0a
        /*0086*/ 	.short	(.L_115 - .L_114)
	.align		4
.L_114:
        /*0088*/ 	.word	index@(.nv.constant0._Z12conv_1d_cmemPKfS0_Pfii)
        /*008c*/ 	.short	0x0380
        /*008e*/ 	.short	0x0020


	//----- nvinfo : EIATTR_SW_WAR
	.align		4
.L_115:
        /*0090*/ 	.byte	0x04, 0x36
        /*0092*/ 	.short	(.L_117 - .L_116)
.L_116:
        /*0094*/ 	.word	0x00000008
.L_117:


//--------------------- .nv.info._Z13conv_1d_shmemPKfS0_Pfii --------------------------
	.section	.nv.info._Z13conv_1d_shmemPKfS0_Pfii,"",@"SHT_CUDA_INFO"
	.sectionflags	@""
	.align	4


	//----- nvinfo : EIATTR_CUDA_API_VERSION
	.align		4
        /*0000*/ 	.byte	0x04, 0x37
        /*0002*/ 	.short	(.L_119 - .L_118)
.L_118:
        /*0004*/ 	.word	0x00000082


	//----- nvinfo : EIATTR_KPARAM_INFO
	.align		4
.L_119:
        /*0008*/ 	.byte	0x04, 0x17
        /*000a*/ 	.short	(.L_121 - .L_120)
.L_120:
        /*000c*/ 	.word	0x00000000
        /*0010*/ 	.short	0x0004
        /*0012*/ 	.short	0x001c
        /*0014*/ 	.byte	0x00, 0xf0, 0x11, 0x00


	//----- nvinfo : EIATTR_KPARAM_INFO
	.align		4
.L_121:
        /*0018*/ 	.byte	0x04, 0x17
        /*001a*/ 	.short	(.L_123 - .L_122)
.L_122:
        /*001c*/ 	.word	0x00000000
        /*0020*/ 	.short	0x0003
        /*0022*/ 	.short	0x0018
        /*0024*/ 	.byte	0x00, 0xf0, 0x11, 0x00


	//----- nvinfo : EIATTR_KPARAM_INFO
	.align		4
.L_123:
        /*0028*/ 	.byte	0x04, 0x17
        /*002a*/ 	.short	(.L_125 - .L_124)
.L_124:
        /*002c*/ 	.word	0x00000000
        /*0030*/ 	.short	0x0002
        /*0032*/ 	.short	0x0010
        /*0034*/ 	.byte	0x00, 0xf5, 0x21, 0x00


	//----- nvinfo : EIATTR_KPARAM_INFO
	.align		4
.L_125:
        /*0038*/ 	.byte	0x04, 0x17
        /*003a*/ 	.short	(.L_127 - .L_126)
.L_126:
        /*003c*/ 	.word	0x00000000
        /*0040*/ 	.short	0x0001
        /*0042*/ 	.short	0x0008
        /*0044*/ 	.byte	0x00, 0xf5, 0x21, 0x00


	//----- nvinfo : EIATTR_KPARAM_INFO
	.align		4
.L_127:
        /*0048*/ 	.byte	0x04, 0x17
        /*004a*/ 	.short	(.L_129 - .L_128)
.L_128:
        /*004c*/ 	.word	0x00000000
        /*0050*/ 	.short	0x0000
        /*0052*/ 	.short	0x0000
        /*0054*/ 	.byte	0x00, 0xf5, 0x21, 0x00


	//----- nvinfo : EIATTR_SPARSE_MMA_MASK
	.align		4
.L_129:
        /*0058*/ 	.byte	0x03, 0x50
        /*005a*/ 	.short	0x0000


	//----- nvinfo : EIATTR_MAXREG_COUNT
	.align		4
        /*005c*/ 	.byte	0x03, 0x1b
        /*005e*/ 	.short	0x00ff


	//----- nvinfo : EIATTR_NUM_BARRIERS
	.align		4
        /*0060*/ 	.byte	0x02, 0x4c
        /*0062*/ 	.byte	0x01
	.zero		1


	//----- nvinfo : EIATTR_MERCURY_ISA_VERSION
	.align		4
        /*0064*/ 	.byte	0x03, 0x5f
        /*0066*/ 	.short	0x0101


	//----- nvinfo : EIATTR_VRC_CTA_INIT_COUNT
	.align		4
        /*0068*/ 	.byte	0x02, 0x4a
	.zero		1
	.zero		1


	//----- nvinfo : EIATTR_EXIT_INSTR_OFFSETS
	.align		4
        /*006c*/ 	.byte	0x04, 0x1c
        /*006e*/ 	.short	(.L_131 - .L_130)


	//   ....[0]....
.L_130:
        /*0070*/ 	.word	0x00000260


	//   ....[1]....
        /*0074*/ 	.word	0x00000bb0


	//----- nvinfo : EIATTR_CRS_STACK_SIZE
	.align		4
.L_131:
        /*0078*/ 	.byte	0x04, 0x1e
        /*007a*/ 	.short	(.L_133 - .L_132)
.L_132:
        /*007c*/ 	.word	0x00000000


	//----- nvinfo : EIATTR_CBANK_PARAM_SIZE
	.align		4
.L_133:
        /*0080*/ 	.byte	0x03, 0x19
        /*0082*/ 	.short	0x0020


	//----- nvinfo : EIATTR_PARAM_CBANK
	.align		4
        /*0084*/ 	.byte	0x04, 0x0a
        /*0086*/ 	.short	(.L_135 - .L_134)
	.align		4
.L_134:
        /*0088*/ 	.word	index@(.nv.constant0._Z13conv_1d_shmemPKfS0_Pfii)
        /*008c*/ 	.short	0x0380
        /*008e*/ 	.short	0x0020


	//----- nvinfo : EIATTR_SW_WAR
	.align		4
.L_135:
        /*0090*/ 	.byte	0x04, 0x36
        /*0092*/ 	.short	(.L_137 - .L_136)
.L_136:
        /*0094*/ 	.word	0x00000008
.L_137:


//--------------------- .nv.info._Z7conv_1dPKfS0_Pfii --------------------------
	.section	.nv.info._Z7conv_1dPKfS0_Pfii,"",@"SHT_CUDA_INFO"
	.sectionflags	@""
	.align	4


	//----- nvinfo : EIATTR_CUDA_API_VERSION
	.align		4
        /*0000*/ 	.byte	0x04, 0x37
        /*0002*/ 	.short	(.L_139 - .L_138)
.L_138:
        /*0004*/ 	.word	0x00000082


	//----- nvinfo : EIATTR_KPARAM_INFO
	.align		4
.L_139:
        /*0008*/ 	.byte	0x04, 0x17
        /*000a*/ 	.short	(.L_141 - .L_140)
.L_140:
        /*000c*/ 	.word	0x00000000
        /*0010*/ 	.short	0x0004
        /*0012*/ 	.short	0x001c
        /*0014*/ 	.byte	0x00, 0xf0, 0x11, 0x00


	//----- nvinfo : EIATTR_KPARAM_INFO
	.align		4
.L_141:
        /*0018*/ 	.byte	0x04, 0x17
        /*001a*/ 	.short	(.L_143 - .L_142)
.L_142:
        /*001c*/ 	.word	0x00000000
        /*0020*/ 	.short	0x0003
        /*0022*/ 	.short	0x0018
        /*0024*/ 	.byte	0x00, 0xf0, 0x11, 0x00


	//----- nvinfo : EIATTR_KPARAM_INFO
	.align		4
.L_143:
        /*0028*/ 	.byte	0x04, 0x17
        /*002a*/ 	.short	(.L_145 - .L_144)
.L_144:
        /*002c*/ 	.word	0x00000000
        /*0030*/ 	.short	0x0002
        /*0032*/ 	.short	0x0010
        /*0034*/ 	.byte	0x00, 0xf5, 0x21, 0x00


	//----- nvinfo : EIATTR_KPARAM_INFO
	.align		4
.L_145:
        /*0038*/ 	.byte	0x04, 0x17
        /*003a*/ 	.short	(.L_147 - .L_146)
.L_146:
        /*003c*/ 	.word	0x00000000
        /*0040*/ 	.short	0x0001
        /*0042*/ 	.short	0x0008
        /*0044*/ 	.byte	0x00, 0xf5, 0x21, 0x00


	//----- nvinfo : EIATTR_KPARAM_INFO
	.align		4
.L_147:
        /*0048*/ 	.byte	0x04, 0x17
        /*004a*/ 	.short	(.L_149 - .L_148)
.L_148:
        /*004c*/ 	.word	0x00000000
        /*0050*/ 	.short	0x0000
        /*0052*/ 	.short	0x0000
        /*0054*/ 	.byte	0x00, 0xf5, 0x21, 0x00


	//----- nvinfo : EIATTR_SPARSE_MMA_MASK
	.align		4
.L_149:
        /*0058*/ 	.byte	0x03, 0x50
        /*005a*/ 	.short	0x0000


	//----- nvinfo : EIATTR_MAXREG_COUNT
	.align		4
        /*005c*/ 	.byte	0x03, 0x1b
        /*005e*/ 	.short	0x00ff


	//----- nvinfo : EIATTR_MERCURY_ISA_VERSION
	.align		4
        /*0060*/ 	.byte	0x03, 0x5f
        /*0062*/ 	.short	0x0101


	//----- nvinfo : EIATTR_VRC_CTA_INIT_COUNT
	.align		4
        /*0064*/ 	.byte	0x02, 0x4a
	.zero		1
	.zero		1


	//----- nvinfo : EIATTR_EXIT_INSTR_OFFSETS
	.align		4
        /*0068*/ 	.byte	0x04, 0x1c
        /*006a*/ 	.short	(.L_151 - .L_150)


	//   ....[0]....
.L_150:
        /*006c*/ 	.word	0x000008a0


	//   ....[1]....
        /*0070*/ 	.word	0x000008e0


	//----- nvinfo : EIATTR_CRS_STACK_SIZE
	.align		4
.L_151:
        /*0074*/ 	.byte	0x04, 0x1e
        /*0076*/ 	.short	(.L_153 - .L_152)
.L_152:
        /*0078*/ 	.word	0x00000000


	//----- nvinfo : EIATTR_CBANK_PARAM_SIZE
	.align		4
.L_153:
        /*007c*/ 	.byte	0x03, 0x19
        /*007e*/ 	.short	0x0020


	//----- nvinfo : EIATTR_PARAM_CBANK
	.align		4
        /*0080*/ 	.byte	0x04, 0x0a
        /*0082*/ 	.short	(.L_155 - .L_154)
	.align		4
.L_154:
        /*0084*/ 	.word	index@(.nv.constant0._Z7conv_1dPKfS0_Pfii)
        /*0088*/ 	.short	0x0380
        /*008a*/ 	.short	0x0020


	//----- nvinfo : EIATTR_SW_WAR
	.align		4
.L_155:
        /*008c*/ 	.byte	0x04, 0x36
        /*008e*/ 	.short	(.L_157 - .L_156)
.L_156:
        /*0090*/ 	.word	0x00000008
.L_157:


//--------------------- .nv.callgraph             --------------------------
	.section	.nv.callgraph,"",@"SHT_CUDA_CALLGRAPH"
	.align	4
	.sectionentsize	8
	.align		4
        /*0000*/ 	.word	0x00000000
	.align		4
        /*0004*/ 	.word	0xffffffff
	.align		4
        /*0008*/ 	.word	0x00000000
	.align		4
        /*000c*/ 	.word	0xfffffffe
	.align		4
        /*0010*/ 	.word	0x00000000
	.align		4
        /*0014*/ 	.word	0xfffffffd
	.align		4
        /*0018*/ 	.word	0x00000000
	.align		4
        /*001c*/ 	.word	0xfffffffc


//--------------------- .nv.constant3             --------------------------
	.section	.nv.constant3,"a",@progbits
	.align	4
.nv.constant3:
	.type		c_kern,@object
	.size		c_kern,(c_u - c_kern)
c_kern:
	.zero		8192
	.type		c_u,@object
	.size		c_u,(.L_1 - c_u)
c_u:
	.zero		16
.L_1:


//--------------------- .text._Z16conv_1d_winogradPKfS0_Pfii --------------------------
	.section	.text._Z16conv_1d_winogradPKfS0_Pfii,"ax",@progbits
	.align	128
        .global         _Z16conv_1d_winogradPKfS0_Pfii
        .type           _Z16conv_1d_winogradPKfS0_Pfii,@function
        .size           _Z16conv_1d_winogradPKfS0_Pfii,(.L_x_61 - _Z16conv_1d_winogradPKfS0_Pfii)
        .other          _Z16conv_1d_winogradPKfS0_Pfii,@"STO_CUDA_ENTRY STV_DEFAULT"
_Z16conv_1d_winogradPKfS0_Pfii:
.text._Z16conv_1d_winogradPKfS0_Pfii:
[----:B------:R-:W-:Y:S01]  /*0000*/  LDC R1, c[0x0][0x37c] ;  /* 0x0000df00ff017b82 */ /* 0x000fe20000000800 */
[----:B------:R-:W0:Y:S07]  /*0010*/  S2R R12, SR_TID.X ;  /* 0x00000000000c7919 */ /* 0x000e2e0000002100 */
[----:B------:R-:W1:Y:S01]  /*0020*/  S2UR UR7, SR_CTAID.X ;  /* 0x00000000000779c3 */ /* 0x000e620000002500 */
[----:B------:R-:W2:Y:S07]  /*0030*/  LDCU UR10, c[0x0][0x398] ;  /* 0x00007300ff0a77ac */ /* 0x000eae0008000800 */
[----:B------:R-:W1:Y:S01]  /*0040*/  LDC R7, c[0x0][0x360] ;  /* 0x0000d800ff077b82 */ /* 0x000e620000000800 */
[----:B--2---:R-:W-:Y:S01]  /*0050*/  UIADD3 UR6, UPT, UPT, UR10, -0x2, URZ ;  /* 0xfffffffe0a067890 */ /* 0x004fe2000fffe0ff */
[----:B-1----:R-:W-:-:S04]  /*0060*/  IMAD R0, R7, UR7, RZ ;  /* 0x0000000707007c24 */ /* 0x002fc8000f8e02ff */
[----:B0-----:R-:W-:-:S04]  /*0070*/  IMAD.IADD R2, R0, 0x1, R12 ;  /* 0x0000000100027824 */ /* 0x001fc800078e020c */
[----:B------:R-:W-:-:S05]  /*0080*/  IMAD.SHL.U32 R2, R2, 0x2, RZ ;  /* 0x0000000202027824 */ /* 0x000fca00078e00ff */
[----:B------:R-:W-:-:S13]  /*0090*/  ISETP.GE.AND P0, PT, R2, UR6, PT ;  /* 0x0000000602007c0c */ /* 0x000fda000bf06270 */
[----:B------:R-:W-:Y:S05]  /*00a0*/  @P0 EXIT ;  /* 0x000000000000094d */ /* 0x000fea0003800000 */
[----:B------:R-:W0:Y:S01]  /*00b0*/  S2UR UR5, SR_CgaCtaId ;  /* 0x00000000000579c3 */ /* 0x000e220000008800 */
[----:B------:R-:W-:Y:S01]  /*00c0*/  SHF.L.U32 R7, R7, 0x1, RZ ;  /* 0x0000000107077819 */ /* 0x000fe200000006ff */
[----:B------:R-:W-:Y:S01]  /*00d0*/  IMAD.SHL.U32 R9, R12, 0x2, RZ ;  /* 0x000000020c097824 */ /* 0x000fe200078e00ff */
[----:B------:R-:W-:Y:S01]  /*00e0*/  UMOV UR4, 0x400 ;  /* 0x0000040000047882 */ /* 0x000fe20000000000 */
[----:B------:R-:W1:Y:S01]  /*00f0*/  LDCU.64 UR8, c[0x0][0x358] ;  /* 0x00006b00ff0877ac */ /* 0x000e620008000a00 */
[C---:B------:R-:W-:Y:S01]  /*0100*/  IADD3 R10, PT, PT, R7.reuse, 0x3, RZ ;  /* 0x00000003070a7810 */ /* 0x040fe20007ffe0ff */
[----:B------:R-:W-:Y:S01]  /*0110*/  IMAD R8, R7, UR7, RZ ;  /* 0x0000000707087c24 */ /* 0x000fe2000f8e02ff */
[----:B------:R-:W-:Y:S02]  /*0120*/  BSSY.RECONVERGENT B0, `(.L_x_0) ;  /* 0x000000f000007945 */ /* 0x000fe40003800200 */
[----:B------:R-:W-:Y:S01]  /*0130*/  ISETP.GE.U32.AND P0, PT, R9, R10, PT ;  /* 0x0000000a0900720c */ /* 0x000fe20003f06070 */
[----:B------:R-:W-:Y:S01]  /*0140*/  IMAD.IADD R11, R8, 0x1, R9 ;  /* 0x00000001080b7824 */ /* 0x000fe200078e0209 */
[----:B0-----:R-:W-:-:S06]  /*0150*/  ULEA UR4, UR5, UR4, 0x18 ;  /* 0x0000000405047291 */ /* 0x001fcc000f8ec0ff */
[----:B------:R-:W-:-:S05]  /*0160*/  LEA R6, R12, UR4, 0x3 ;  /* 0x000000040c067c11 */ /* 0x000fca000f8e18ff */
[----:B-1----:R-:W-:Y:S05]  /*0170*/  @P0 BRA `(.L_x_1) ;  /* 0x0000000000240947 */ /* 0x002fea0003800000 */
[----:B------:R-:W-:Y:S01]  /*0180*/  ISETP.GE.AND P0, PT, R11, UR10, PT ;  /* 0x0000000a0b007c0c */ /* 0x000fe2000bf06270 */
[----:B------:R-:W-:Y:S01]  /*0190*/  BSSY.RECONVERGENT B1, `(.L_x_2) ;  /* 0x0000006000017945 */ /* 0x000fe20003800200 */
[----:B------:R-:W-:-:S11]  /*01a0*/  HFMA2 R5, -RZ, RZ, 0, 0 ;  /* 0x00000000ff057431 */ /* 0x000fd600000001ff */
[----:B------:R-:W-:Y:S05]  /*01b0*/  @P0 BRA `(.L_x_3) ;  /* 0x00000000000c0947 */ /* 0x000fea0003800000 */
[----:B------:R-:W0:Y:S02]  /*01c0*/  LDC.64 R4, c[0x0][0x380] ;  /* 0x0000e000ff047b82 */ /* 0x000e240000000a00 */
[----:B0-----:R-:W-:-:S06]  /*01d0*/  IMAD.WIDE R4, R11, 0x4, R4 ;  /* 0x000000040b047825 */ /* 0x001fcc00078e0204 */
[----:B------:R0:W5:Y:S02]  /*01e0*/  LDG.E.CONSTANT R5, desc[UR8][R4.64] ;  /* 0x0000000804057981 */ /* 0x000164000c1e9900 */
.L_x_3:
[----:B------:R-:W-:Y:S05]  /*01f0*/  BSYNC.RECONVERGENT B1 ;  /* 0x0000000000017941 */ /* 0x000fea0003800200 */
.L_x_2:
[----:B-----5:R1:W-:Y:S02]  /*0200*/  STS [R6], R5 ;  /* 0x0000000506007388 */ /* 0x0203e40000000800 */
.L_x_1:
[----:B------:R-:W-:Y:S05]  /*0210*/  BSYNC.RECONVERGENT B0 ;  /* 0x0000000000007941 */ /* 0x000fea0003800200 */
.L_x_0:
[----:B------:R-:W-:Y:S01]  /*0220*/  VIADD R3, R9, 0x1 ;  /* 0x0000000109037836 */ /* 0x000fe20000000000 */
[----:B------:R-:W-:Y:S04]  /*0230*/  BSSY.RECONVERGENT B0, `(.L_x_4) ;  /* 0x0000010000007945 */ /* 0x000fe80003800200 */
[----:B------:R-:W-:-:S13]  /*0240*/  ISETP.GE.U32.AND P0, PT, R3, R10, PT ;  /* 0x0000000a0300720c */ /* 0x000fda0003f06070 */
[----:B------:R-:W-:Y:S05]  /*0250*/  @P0 BRA `(.L_x_5) ;  /* 0x0000000000340947 */ /* 0x000fea0003800000 */
[----:B------:R-:W-:Y:S01]  /*0260*/  IADD3 R11, PT, PT, R11, 0x1, RZ ;  /* 0x000000010b0b7810 */ /* 0x000fe20007ffe0ff */
[----:B------:R-:W-:Y:S01]  /*0270*/  BSSY.RECONVERGENT B1, `(.L_x_6) ;  /* 0x000000a000017945 */ /* 0x000fe20003800200 */
[----:B-1----:R-:W-:Y:S02]  /*0280*/  IMAD.MOV.U32 R5, RZ, RZ, RZ ;  /* 0x000000ffff057224 */ /* 0x002fe400078e00ff */
[----:B------:R-:W-:-:S13]  /*0290*/  ISETP.GE.AND P0, PT, R11, UR10, PT ;  /* 0x0000000a0b007c0c */ /* 0x000fda000bf06270 */
[----:B------:R-:W-:Y:S05]  /*02a0*/  @P0 BRA `(.L_x_7) ;  /* 0x0000000000180947 */ /* 0x000fea0003800000 */
[----:B------:R-:W0:Y:S01]  /*02b0*/  LDCU.64 UR12, c[0x0][0x380] ;  /* 0x00007000ff0c77ac */ /* 0x000e220008000a00 */
[----:B------:R-:W-:-:S04]  /*02c0*/  IADD3 R9, P0, PT, R8, R9, RZ ;  /* 0x0000000908097210 */ /* 0x000fc80007f1e0ff */
[----:B------:R-:W-:Y:S02]  /*02d0*/  LEA.HI.X.SX32 R10, R8, RZ, 0x1, P0 ;  /* 0x000000ff080a7211 */ /* 0x000fe400000f0eff */
[----:B0-----:R-:W-:-:S04]  /*02e0*/  LEA R4, P0, R9, UR12, 0x2 ;  /* 0x0000000c09047c11 */ /* 0x001fc8000f8010ff */
[----:B------:R-:W-:-:S06]  /*02f0*/  LEA.HI.X R5, R9, UR13, R10, 0x2, P0 ;  /* 0x0000000d09057c11 */ /* 0x000fcc00080f140a */
[----:B------:R1:W5:Y:S03]  /*0300*/  LDG.E.CONSTANT R5, desc[UR8][R4.64+0x4] ;  /* 0x0000040804057981 */ /* 0x000366000c1e9900 */
.L_x_7:
[----:B------:R-:W-:Y:S05]  /*0310*/  BSYNC.RECONVERGENT B1 ;  /* 0x0000000000017941 */ /* 0x000fea0003800200 */
.L_x_6:
[----:B-----5:R2:W-:Y:S02]  /*0320*/  STS [R6+0x4], R5 ;  /* 0x0000040506007388 */ /* 0x0205e40000000800 */
.L_x_5:
[----:B------:R-:W-:Y:S05]  /*0330*/  BSYNC.RECONVERGENT B0 ;  /* 0x0000000000007941 */ /* 0x000fea0003800200 */
.L_x_4:
[----:B------:R-:W-:Y:S01]  /*0340*/  ISETP.GT.U32.AND P0, PT, R12, 0x2, PT ;  /* 0x000000020c00780c */ /* 0x000fe20003f04070 */
[----:B------:R-:W-:-:S12]  /*0350*/  BSSY.RECONVERGENT B0, `(.L_x_8) ;  /* 0x000000e000007945 */ /* 0x000fd80003800200 */
[----:B------:R-:W-:Y:S05]  /*0360*/  @P0 BRA `(.L_x_9) ;  /* 0x0000000000300947 */ /* 0x000fea0003800000 */
[----:B------:R-:W-:Y:S01]  /*0370*/  IADD3 R7, PT, PT, R7, R12, RZ ;  /* 0x0000000c07077210 */ /* 0x000fe20007ffe0ff */
[----:B------:R-:W-:Y:S01]  /*0380*/  BSSY.RECONVERGENT B1, `(.L_x_10) ;  /* 0x0000009000017945 */ /* 0x000fe20003800200 */
[----:B01----:R-:W-:-:S03]  /*0390*/  MOV R4, RZ ;  /* 0x000000ff00047202 */ /* 0x003fc60000000f00 */
[----:B------:R-:W-:Y:S01]  /*03a0*/  IMAD.IADD R9, R8, 0x1, R7 ;  /* 0x0000000108097824 */ /* 0x000fe200078e0207 */
[----:B------:R-:W-:-:S04]  /*03b0*/  LEA R7, R7, UR4, 0x2 ;  /* 0x0000000407077c11 */ /* 0x000fc8000f8e10ff */
[----:B------:R-:W-:-:S13]  /*03c0*/  ISETP.GE.AND P0, PT, R9, UR10, PT ;  /* 0x0000000a09007c0c */ /* 0x000fda000bf06270 */
[----:B------:R-:W-:Y:S05]  /*03d0*/  @P0 BRA `(.L_x_11) ;  /* 0x00000000000c0947 */ /* 0x000fea0003800000 */
[----:B--2---:R-:W0:Y:S02]  /*03e0*/  LDC.64 R4, c[0x0][0x380] ;  /* 0x0000e000ff047b82 */ /* 0x004e240000000a00 */
[----:B0-----:R-:W-:-:S06]  /*03f0*/  IMAD.WIDE R4, R9, 0x4, R4 ;  /* 0x0000000409047825 */ /* 0x001fcc00078e0204 */
[----:B------:R0:W5:Y:S02]  /*0400*/  LDG.E.CONSTANT R4, desc[UR8][R4.64] ;  /* 0x0000000804047981 */ /* 0x000164000c1e9900 */
.L_x_11:
[----:B------:R-:W-:Y:S05]  /*0410*/  BSYNC.RECONVERGENT B1 ;  /* 0x0000000000017941 */ /* 0x000fea0003800200 */
.L_x_10:
[----:B-----5:R3:W-:Y:S02]  /*0420*/  STS [R7], R4 ;  /* 0x0000000407007388 */ /* 0x0207e40000000800 */
.L_x_9:
[----:B------:R-:W-:Y:S05]  /*0430*/  BSYNC.RECONVERGENT B0 ;  /* 0x0000000000007941 */ /* 0x000fea0003800200 */
.L_x_8:
[----:B------:R-:W-:Y:S01]  /*0440*/  BAR.SYNC.DEFER_BLOCKING 0x0 ;  /* 0x0000000000007b1d */ /* 0x000fe20000010000 */
[----:B------:R-:W-:-:S04]  /*0450*/  LEA R3, R0, R3, 0x1 ;  /* 0x0000000300037211 */ /* 0x000fc800078e08ff */
[----:B------:R-:W-:Y:S01]  /*0460*/  ISETP.GE.AND P0, PT, R3, UR6, PT ;  /* 0x0000000603007c0c */ /* 0x000fe2000bf06270 */
[----:B------:R-:W4:Y:S02]  /*0470*/  LDCU.128 UR12, c[0x3][0x2000] ;  /* 0x00c40000ff0c77ac */ /* 0x000f240008000c00 */
[----:B0123--:R-:W0:Y:S01]  /*0480*/  LDC.64 R4, c[0x0][0x390] ;  /* 0x0000e400ff047b82 */ /* 0x00fe220000000a00 */
[----:B------:R-:W-:Y:S04]  /*0490*/  LDS.64 R8, [R6] ;  /* 0x0000000006087984 */ /* 0x000fe80000000a00 */
[----:B------:R-:W1:Y:S01]  /*04a0*/  LDS.64 R10, [R6+0x8] ;  /* 0x00000800060a7984 */ /* 0x000e620000000a00 */
[----:B0-----:R-:W-:-:S04]  /*04b0*/  IMAD.WIDE R4, R2, 0x4, R4 ;  /* 0x0000000402047825 */ /* 0x001fc800078e0204 */
[C-C-:B-1----:R-:W-:Y:S01]  /*04c0*/  FADD R7, R9.reuse, R10.reuse ;  /* 0x0000000a09077221 */ /* 0x142fe20000000000 */
[--C-:B------:R-:W-:Y:S01]  /*04d0*/  FADD R8, R8, -R10.reuse ;  /* 0x8000000a08087221 */ /* 0x100fe20000000000 */
[C---:B------:R-:W-:Y:S01]  /*04e0*/  FADD R10, -R9.reuse, R10 ;  /* 0x0000000a090a7221 */ /* 0x040fe20000000100 */
[----:B------:R-:W-:Y:S01]  /*04f0*/  FADD R11, R9, -R11 ;  /* 0x8000000b090b7221 */ /* 0x000fe20000000000 */
[----:B----4-:R-:W-:-:S04]  /*0500*/  FMUL R7, R7, UR13 ;  /* 0x0000000d07077c20 */ /* 0x010fc80008400000 */
[--C-:B------:R-:W-:Y:S01]  /*0510*/  FFMA R13, R8, UR12, R7.reuse ;  /* 0x0000000c080d7c23 */ /* 0x100fe20008000007 */
[----:B------:R-:W-:-:S03]  /*0520*/  FFMA R0, -R10, UR14, R7 ;  /* 0x0000000e0a007c23 */ /* 0x000fc60008000107 */
[----:B------:R-:W-:Y:S01]  /*0530*/  FFMA R13, R10, UR14, R13 ;  /* 0x0000000e0a0d7c23 */ /* 0x000fe2000800000d */
[----:B------:R-:W-:-:S04]  /*0540*/  FFMA R11, -R11, UR15, R0 ;  /* 0x0000000f0b0b7c23 */ /* 0x000fc80008000100 */
[----:B------:R0:W-:Y:S01]  /*0550*/  STG.E desc[UR8][R4.64], R13 ;  /* 0x0000000d04007986 */ /* 0x0001e2000c101908 */
[----:B------:R-:W-:Y:S05]  /*0560*/  @P0 EXIT ;  /* 0x000000000000094d */ /* 0x000fea0003800000 */
[----:B------:R-:W-:Y:S01]  /*0570*/  STG.E desc[UR8][R4.64+0x4], R11 ;  /* 0x0000040b04007986 */ /* 0x000fe2000c101908 */
[----:B------:R-:W-:Y:S05]  /*0580*/  EXIT ;  /* 0x000000000000794d */ /* 0x000fea0003800000 */
.L_x_12:
[----:B------:R-:W-:-:S00]  /*0590*/  BRA `(.L_x_12) ;  /* 0xfffffffc00fc7947 */ /* 0x000fc0000383ffff */
[----:B------:R-:W-:-:S00]  /*05a0*/  NOP ;  /* 0x0000000000007918 */ /* 0x000fc00000000000 */
        /* <DEDUP_REMOVED lines=13> */
.L_x_61:


//--------------------- .text._Z13conv_1d_vloadPKfS0_Pfii --------------------------
	.section	.text._Z13conv_1d_vloadPKfS0_Pfii,"ax",@progbits
	.align	128
        .global         _Z13conv_1d_vloadPKfS0_Pfii
        .type           _Z13conv_1d_vloadPKfS0_Pfii,@function
        .size           _Z13conv_1d_vloadPKfS0_Pfii,(.L_x_62 - _Z13conv_1d_vloadPKfS0_Pfii)
        .other          _Z13conv_1d_vloadPKfS0_Pfii,@"STO_CUDA_ENTRY STV_DEFAULT"
_Z13conv_1d_vloadPKfS0_Pfii:
.text._Z13conv_1d_vloadPKfS0_Pfii:
[----:B------:R-:W-:Y:S01]  /*0000*/  LDC R1, c[0x0][0x37c] ;  /* 0x0000df00ff017b82 */ /* 0x000fe20000000800 */
[----:B------:R-:W0:Y:S07]  /*0010*/  S2R R11, SR_TID.X ;  /* 0x00000000000b7919 */ /* 0x000e2e0000002100 */
[----:B------:R-:W1:Y:S01]  /*0020*/  S2UR UR4, SR_CTAID.X ;  /* 0x00000000000479c3 */ /* 0x000e620000002500 */
[----:B------:R-:W2:Y:S01]  /*0030*/  LDCU.64 UR10, c[0x0][0x358] ;  /* 0x00006b00ff0a77ac */ /* 0x000ea20008000a00 */
[----:B------:R-:W-:Y:S06]  /*0040*/  BSSY.RECONVERGENT B0, `(.L_x_13) ;  /* 0x000001c000007945 */ /* 0x000fec0003800200 */
[----:B------:R-:W1:Y:S08]  /*0050*/  LDC R18, c[0x0][0x360] ;  /* 0x0000d800ff127b82 */ /* 0x000e700000000800 */
[----:B------:R-:W3:Y:S01]  /*0060*/  LDC.64 R2, c[0x0][0x398] ;  /* 0x0000e600ff027b82 */ /* 0x000ee20000000a00 */
[----:B0-----:R-:W-:-:S02]  /*0070*/  IMAD.SHL.U32 R10, R11, 0x4, RZ ;  /* 0x000000040b0a7824 */ /* 0x001fc400078e00ff */
[----:B-1----:R-:W-:-:S04]  /*0080*/  IMAD R12, R18, UR4, RZ ;  /* 0x00000004120c7c24 */ /* 0x002fc8000f8e02ff */
[----:B------:R-:W-:Y:S01]  /*0090*/  IMAD.IADD R0, R12, 0x1, R11 ;  /* 0x000000010c007824 */ /* 0x000fe200078e020b */
[----:B---3--:R-:W-:-:S03]  /*00a0*/  IADD3 R13, PT, PT, R18, -0x1, R3 ;  /* 0xffffffff120d7810 */ /* 0x008fc60007ffe003 */
[----:B------:R-:W-:Y:S01]  /*00b0*/  IMAD R5, R11, 0x3, R0 ;  /* 0x000000030b057824 */ /* 0x000fe200078e0200 */
[----:B------:R-:W-:-:S04]  /*00c0*/  IADD3 R7, PT, PT, -R3, R2, RZ ;  /* 0x0000000203077210 */ /* 0x000fc80007ffe1ff */
[----:B------:R-:W-:Y:S02]  /*00d0*/  ISETP.GE.AND P0, PT, R5, R2, PT ;  /* 0x000000020500720c */ /* 0x000fe40003f06270 */
[----:B------:R-:W-:Y:S02]  /*00e0*/  ISETP.GT.AND P1, PT, R0, R7, PT ;  /* 0x000000070000720c */ /* 0x000fe40003f24270 */
[----:B------:R-:W-:-:S13]  /*00f0*/  ISETP.GE.OR P0, PT, R10, R13, P0 ;  /* 0x0000000d0a00720c */ /* 0x000fda0000706670 */
[----:B--2---:R-:W-:Y:S05]  /*0100*/  @P0 BRA `(.L_x_14) ;  /* 0x00000000003c0947 */ /* 0x004fea0003800000 */
[----:B------:R-:W0:Y:S01]  /*0110*/  S2R R17, SR_CgaCtaId ;  /* 0x0000000000117919 */ /* 0x000e220000008800 */
[----:B------:R-:W1:Y:S01]  /*0120*/  LDC.64 R8, c[0x0][0x380] ;  /* 0x0000e000ff087b82 */ /* 0x000e620000000a00 */
[----:B------:R-:W-:Y:S01]  /*0130*/  MOV R4, 0x400 ;  /* 0x0000040000047802 */ /* 0x000fe20000000f00 */
[----:B------:R-:W-:Y:S02]  /*0140*/  IMAD.MOV.U32 R15, RZ, RZ, R5 ;  /* 0x000000ffff0f7224 */ /* 0x000fe400078e0005 */
[----:B------:R-:W-:Y:S01]  /*0150*/  IMAD.MOV.U32 R14, RZ, RZ, R10 ;  /* 0x000000ffff0e7224 */ /* 0x000fe200078e000a */
[----:B0-----:R-:W-:-:S07]  /*0160*/  LEA R17, R17, R4, 0x18 ;  /* 0x0000000411117211 */ /* 0x001fce00078ec0ff */
.L_x_15:
[----:B01----:R-:W-:-:S06]  /*0170*/  IMAD.WIDE R4, R15, 0x4, R8 ;  /* 0x000000040f047825 */ /* 0x003fcc00078e0208 */
[----:B------:R-:W2:Y:S01]  /*0180*/  LDG.E.128.CONSTANT R4, desc[UR10][R4.64] ;  /* 0x0000000a04047981 */ /* 0x000ea2000c1e9d00 */
[----:B------:R-:W-:Y:S01]  /*0190*/  LEA R16, R14, R17, 0x2 ;  /* 0x000000110e107211 */ /* 0x000fe200078e10ff */
[----:B------:R-:W-:-:S04]  /*01a0*/  IMAD R14, R18, 0x4, R14 ;  /* 0x00000004120e7824 */ /* 0x000fc800078e020e */
[----:B------:R-:W-:Y:S01]  /*01b0*/  IMAD.IADD R15, R12, 0x1, R14 ;  /* 0x000000010c0f7824 */ /* 0x000fe200078e020e */
[----:B------:R-:W-:-:S04]  /*01c0*/  ISETP.LT.AND P2, PT, R14, R13, PT ;  /* 0x0000000d0e00720c */ /* 0x000fc80003f41270 */
[----:B------:R-:W-:Y:S01]  /*01d0*/  ISETP.GE.AND P0, PT, R15, R2, PT ;  /* 0x000000020f00720c */ /* 0x000fe20003f06270 */
[----:B--2---:R0:W-:-:S12]  /*01e0*/  STS.128 [R16], R4 ;  /* 0x0000000410007388 */ /* 0x0041d80000000c00 */
[----:B------:R-:W-:Y:S05]  /*01f0*/  @!P0 BRA P2, `(.L_x_15) ;  /* 0xfffffffc00dc8947 */ /* 0x000fea000103ffff */
.L_x_14:
[----:B------:R-:W-:Y:S05]  /*0200*/  BSYNC.RECONVERGENT B0 ;  /* 0x0000000000007941 */ /* 0x000fea0003800200 */
.L_x_13:
[----:B------:R-:W-:Y:S06]  /*0210*/  BAR.SYNC.DEFER_BLOCKING 0x0 ;  /* 0x0000000000007b1d */ /* 0x000fec0000010000 */
[----:B------:R-:W-:Y:S05]  /*0220*/  @P1 EXIT ;  /* 0x000000000000194d */ /* 0x000fea0003800000 */
[----:B------:R-:W-:Y:S01]  /*0230*/  ISETP.GE.AND P0, PT, R3, 0x1, PT ;  /* 0x000000010300780c */ /* 0x000fe20003f06270 */
[----:B0-----:R-:W-:-:S12]  /*0240*/  HFMA2 R5, -RZ, RZ, 0, 0 ;  /* 0x00000000ff057431 */ /* 0x001fd800000001ff */
[----:B------:R-:W-:Y:S05]  /*0250*/  @!P0 BRA `(.L_x_16) ;  /* 0x0000000400608947 */ /* 0x000fea0003800000 */
[C---:B------:R-:W-:Y:S01]  /*0260*/  ISETP.GE.U32.AND P0, PT, R3.reuse, 0x8, PT ;  /* 0x000000080300780c */ /* 0x040fe20003f06070 */
[----:B------:R-:W-:Y:S01]  /*0270*/  IMAD.MOV.U32 R5, RZ, RZ, RZ ;  /* 0x000000ffff057224 */ /* 0x000fe200078e00ff */
[----:B------:R-:W-:Y:S01]  /*0280*/  LOP3.LUT R8, R3, 0x7, RZ, 0xc0, !PT ;  /* 0x0000000703087812 */ /* 0x000fe200078ec0ff */
[----:B------:R-:W-:-:S03]  /*0290*/  IMAD.MOV.U32 R2, RZ, RZ, RZ ;  /* 0x000000ffff027224 */ /* 0x000fc600078e00ff */
[----:B------:R-:W-:-:S07]  /*02a0*/  ISETP.NE.AND P1, PT, R8, RZ, PT ;  /* 0x000000ff0800720c */ /* 0x000fce0003f25270 */
[----:B------:R-:W-:Y:S06]  /*02b0*/  @!P0 BRA `(.L_x_17) ;  /* 0x0000000000848947 */ /* 0x000fec0003800000 */
[----:B------:R-:W0:Y:S01]  /*02c0*/  S2R R5, SR_CgaCtaId ;  /* 0x0000000000057919 */ /* 0x000e220000008800 */
[----:B------:R-:W-:Y:S01]  /*02d0*/  MOV R4, 0x400 ;  /* 0x0000040000047802 */ /* 0x000fe20000000f00 */
[----:B------:R-:W-:Y:S01]  /*02e0*/  UMOV UR12, 0x10 ;  /* 0x00000010000c7882 */ /* 0x000fe20000000000 */
[----:B------:R-:W-:Y:S02]  /*02f0*/  LOP3.LUT R2, R3, 0x7ffffff8, RZ, 0xc0, !PT ;  /* 0x7ffffff803027812 */ /* 0x000fe400078ec0ff */
[----:B0-----:R-:W-:-:S03]  /*0300*/  LEA R7, R5, R4, 0x18 ;  /* 0x0000000405077211 */ /* 0x001fc600078ec0ff */
[----:B------:R-:W-:Y:S01]  /*0310*/  IMAD.MOV R4, RZ, RZ, -R2 ;  /* 0x000000ffff047224 */ /* 0x000fe200078e0a02 */
[----:B------:R-:W-:Y:S02]  /*0320*/  MOV R5, RZ ;  /* 0x000000ff00057202 */ /* 0x000fe40000000f00 */
[----:B------:R-:W-:-:S07]  /*0330*/  IADD3 R10, PT, PT, R10, 0x10, R7 ;  /* 0x000000100a0a7810 */ /* 0x000fce0007ffe007 */
.L_x_18:
[----:B------:R-:W0:Y:S01]  /*0340*/  LDS R6, [R10+-0x10] ;  /* 0xfffff0000a067984 */ /* 0x000e220000000800 */
[----:B------:R-:W0:Y:S01]  /*0350*/  LDCU.64 UR4, c[0x3][UR12+-0x10] ;  /* 0x00fffe000c0477ac */ /* 0x000e220008000a00 */
[----:B------:R-:W-:Y:S02]  /*0360*/  VIADD R4, R4, 0x8 ;  /* 0x0000000804047836 */ /* 0x000fe40000000000 */
[----:B------:R-:W1:Y:S01]  /*0370*/  LDS R7, [R10+-0xc] ;  /* 0xfffff4000a077984 */ /* 0x000e620000000800 */
[----:B------:R-:W2:Y:S02]  /*0380*/  LDCU.64 UR6, c[0x3][UR12+-0x8] ;  /* 0x00ffff000c0677ac */ /* 0x000ea40008000a00 */
[----:B------:R-:W-:Y:S01]  /*0390*/  ISETP.NE.AND P0, PT, R4, RZ, PT ;  /* 0x000000ff0400720c */ /* 0x000fe20003f05270 */
[----:B------:R-:W2:Y:S01]  /*03a0*/  LDS R9, [R10+-0x8] ;  /* 0xfffff8000a097984 */ /* 0x000ea20000000800 */
[----:B------:R-:W3:Y:S03]  /*03b0*/  LDCU.64 UR8, c[0x3][UR12] ;  /* 0x00c000000c0877ac */ /* 0x000ee60008000a00 */
[----:B------:R-:W4:Y:S04]  /*03c0*/  LDS R13, [R10+-0x4] ;  /* 0xfffffc000a0d7984 */ /* 0x000f280000000800 */
[----:B------:R-:W3:Y:S04]  /*03d0*/  LDS R15, [R10] ;  /* 0x000000000a0f7984 */ /* 0x000ee80000000800 */
[----:B------:R-:W5:Y:S04]  /*03e0*/  LDS R17, [R10+0x4] ;  /* 0x000004000a117984 */ /* 0x000f680000000800 */
[----:B------:R-:W5:Y:S04]  /*03f0*/  LDS R19, [R10+0x8] ;  /* 0x000008000a137984 */ /* 0x000f680000000800 */
[----:B------:R0:W5:Y:S02]  /*0400*/  LDS R21, [R10+0xc] ;  /* 0x00000c000a157984 */ /* 0x0001640000000800 */
[----:B0-----:R-:W-:Y:S01]  /*0410*/  IADD3 R10, PT, PT, R10, 0x20, RZ ;  /* 0x000000200a0a7810 */ /* 0x001fe20007ffe0ff */
[----:B------:R-:W-:-:S04]  /*0420*/  FFMA R6, R6, UR4, R5 ;  /* 0x0000000406067c23 */ /* 0x000fc80008000005 */
[----:B-1----:R-:W-:Y:S01]  /*0430*/  FFMA R6, R7, UR5, R6 ;  /* 0x0000000507067c23 */ /* 0x002fe20008000006 */
[----:B------:R-:W0:Y:S03]  /*0440*/  LDCU.64 UR4, c[0x3][UR12+0x8] ;  /* 0x00c001000c0477ac */ /* 0x000e260008000a00 */
[----:B--2---:R-:W-:Y:S01]  /*0450*/  FFMA R6, R9, UR6, R6 ;  /* 0x0000000609067c23 */ /* 0x004fe20008000006 */
[----:B------:R-:W-:-:S03]  /*0460*/  UIADD3 UR12, UPT, UPT, UR12, 0x20, URZ ;  /* 0x000000200c0c7890 */ /* 0x000fc6000fffe0ff */
[----:B----4-:R-:W-:-:S04]  /*0470*/  FFMA R6, R13, UR7, R6 ;  /* 0x000000070d067c23 */ /* 0x010fc80008000006 */
[----:B---3--:R-:W-:-:S04]  /*0480*/  FFMA R6, R15, UR8, R6 ;  /* 0x000000080f067c23 */ /* 0x008fc80008000006 */
[----:B-----5:R-:W-:-:S04]  /*0490*/  FFMA R6, R17, UR9, R6 ;  /* 0x0000000911067c23 */ /* 0x020fc80008000006 */
[----:B0-----:R-:W-:-:S04]  /*04a0*/  FFMA R6, R19, UR4, R6 ;  /* 0x0000000413067c23 */ /* 0x001fc80008000006 */
[----:B------:R-:W-:Y:S01]  /*04b0*/  FFMA R5, R21, UR5, R6 ;  /* 0x0000000515057c23 */ /* 0x000fe20008000006 */
[----:B------:R-:W-:Y:S06]  /*04c0*/  @P0 BRA `(.L_x_18) ;  /* 0xfffffffc009c0947 */ /* 0x000fec000383ffff */
.L_x_17:
[----:B------:R-:W-:Y:S05]  /*04d0*/  @!P1 BRA `(.L_x_16) ;  /* 0x0000000000c09947 */ /* 0x000fea0003800000 */
[----:B------:R-:W-:Y:S02]  /*04e0*/  ISETP.GE.U32.AND P0, PT, R8, 0x4, PT ;  /* 0x000000040800780c */ /* 0x000fe40003f06070 */
[----:B------:R-:W-:-:S04]  /*04f0*/  LOP3.LUT R14, R3, 0x3, RZ, 0xc0, !PT ;  /* 0x00000003030e7812 */ /* 0x000fc800078ec0ff */
[----:B------:R-:W-:-:S07]  /*0500*/  ISETP.NE.AND P1, PT, R14, RZ, PT ;  /* 0x000000ff0e00720c */ /* 0x000fce0003f25270 */
[----:B------:R-:W-:Y:S06]  /*0510*/  @!P0 BRA `(.L_x_19) ;  /* 0x0000000000448947 */ /* 0x000fec0003800000 */
[----:B------:R-:W0:Y:S01]  /*0520*/  S2UR UR5, SR_CgaCtaId ;  /* 0x00000000000579c3 */ /* 0x000e220000008800 */
[----:B------:R-:W-:Y:S01]  /*0530*/  UMOV UR4, 0x400 ;  /* 0x0000040000047882 */ /* 0x000fe20000000000 */
[C---:B------:R-:W-:Y:S01]  /*0540*/  IMAD.IADD R4, R2.reuse, 0x1, R11 ;  /* 0x0000000102047824 */ /* 0x040fe200078e020b */
[C---:B------:R-:W-:Y:S01]  /*0550*/  SHF.L.U32 R9, R2.reuse, 0x2, RZ ;  /* 0x0000000202097819 */ /* 0x040fe200000006ff */
[----:B------:R-:W-:-:S04]  /*0560*/  VIADD R2, R2, 0x4 ;  /* 0x0000000402027836 */ /* 0x000fc80000000000 */
[----:B------:R-:W1:Y:S08]  /*0570*/  LDC.64 R12, c[0x3][R9] ;  /* 0x00c00000090c7b82 */ /* 0x000e700000000a00 */
[----:B------:R-:W2:Y:S01]  /*0580*/  LDC.64 R6, c[0x3][R9+0x8] ;  /* 0x00c0020009067b82 */ /* 0x000ea20000000a00 */
[----:B0-----:R-:W-:-:S06]  /*0590*/  ULEA UR4, UR5, UR4, 0x18 ;  /* 0x0000000405047291 */ /* 0x001fcc000f8ec0ff */
[----:B------:R-:W-:-:S05]  /*05a0*/  LEA R4, R4, UR4, 0x2 ;  /* 0x0000000404047c11 */ /* 0x000fca000f8e10ff */
[----:B------:R-:W1:Y:S04]  /*05b0*/  LDS R8, [R4] ;  /* 0x0000000004087984 */ /* 0x000e680000000800 */
[----:B------:R-:W0:Y:S04]  /*05c0*/  LDS R15, [R4+0x4] ;  /* 0x00000400040f7984 */ /* 0x000e280000000800 */
[----:B------:R-:W2:Y:S04]  /*05d0*/  LDS R10, [R4+0x8] ;  /* 0x00000800040a7984 */ /* 0x000ea80000000800 */
[----:B------:R-:W3:Y:S01]  /*05e0*/  LDS R17, [R4+0xc] ;  /* 0x00000c0004117984 */ /* 0x000ee20000000800 */
[----:B-1----:R-:W-:-:S04]  /*05f0*/  FFMA R8, R8, R12, R5 ;  /* 0x0000000c08087223 */ /* 0x002fc80000000005 */
[----:B0-----:R-:W-:-:S04]  /*0600*/  FFMA R13, R15, R13, R8 ;  /* 0x0000000d0f0d7223 */ /* 0x001fc80000000008 */
[----:B--2---:R-:W-:-:S04]  /*0610*/  FFMA R6, R10, R6, R13 ;  /* 0x000000060a067223 */ /* 0x004fc8000000000d */
[----:B---3--:R-:W-:-:S07]  /*0620*/  FFMA R5, R17, R7, R6 ;  /* 0x0000000711057223 */ /* 0x008fce0000000006 */
.L_x_19:
[----:B------:R-:W-:Y:S05]  /*0630*/  @!P1 BRA `(.L_x_16) ;  /* 0x0000000000689947 */ /* 0x000fea0003800000 */
[----:B------:R-:W-:Y:S02]  /*0640*/  ISETP.NE.AND P0, PT, R14, 0x1, PT ;  /* 0x000000010e00780c */ /* 0x000fe40003f05270 */
[----:B------:R-:W-:-:S04]  /*0650*/  LOP3.LUT R3, R3, 0x1, RZ, 0xc0, !PT ;  /* 0x0000000103037812 */ /* 0x000fc800078ec0ff */
[----:B------:R-:W-:-:S07]  /*0660*/  ISETP.NE.U32.AND P1, PT, R3, 0x1, PT ;  /* 0x000000010300780c */ /* 0x000fce0003f25070 */
[----:B------:R-:W-:Y:S06]  /*0670*/  @!P0 BRA `(.L_x_20) ;  /* 0x0000000000308947 */ /* 0x000fec0003800000 */
[----:B------:R-:W0:Y:S01]  /*0680*/  S2UR UR5, SR_CgaCtaId ;  /* 0x00000000000579c3 */ /* 0x000e220000008800 */
[----:B------:R-:W-:Y:S01]  /*0690*/  UMOV UR4, 0x400 ;  /* 0x0000040000047882 */ /* 0x000fe20000000000 */
[C---:B------:R-:W-:Y:S01]  /*06a0*/  IADD3 R3, PT, PT, R2.reuse, R11, RZ ;  /* 0x0000000b02037210 */ /* 0x040fe20007ffe0ff */
[C---:B------:R-:W-:Y:S01]  /*06b0*/  IMAD.SHL.U32 R6, R2.reuse, 0x4, RZ ;  /* 0x0000000402067824 */ /* 0x040fe200078e00ff */
[----:B------:R-:W-:-:S05]  /*06c0*/  IADD3 R2, PT, PT, R2, 0x2, RZ ;  /* 0x0000000202027810 */ /* 0x000fca0007ffe0ff */
[----:B------:R-:W1:Y:S01]  /*06d0*/  LDC.64 R6, c[0x3][R6] ;  /* 0x00c0000006067b82 */ /* 0x000e620000000a00 */
[----:B0-----:R-:W-:-:S06]  /*06e0*/  ULEA UR4, UR5, UR4, 0x18 ;  /* 0x0000000405047291 */ /* 0x001fcc000f8ec0ff */
[----:B------:R-:W-:-:S05]  /*06f0*/  LEA R3, R3, UR4, 0x2 ;  /* 0x0000000403037c11 */ /* 0x000fca000f8e10ff */
[----:B------:R-:W1:Y:S04]  /*0700*/  LDS R4, [R3] ;  /* 0x0000000003047984 */ /* 0x000e680000000800 */
[----:B------:R-:W0:Y:S01]  /*0710*/  LDS R9, [R3+0x4] ;  /* 0x0000040003097984 */ /* 0x000e220000000800 */
[----:B-1----:R-:W-:-:S04]  /*0720*/  FFMA R4, R4, R6, R5 ;  /* 0x0000000604047223 */ /* 0x002fc80000000005 */
[----:B0-----:R-:W-:-:S07]  /*0730*/  FFMA R5, R9, R7, R4 ;  /* 0x0000000709057223 */ /* 0x001fce0000000004 */
.L_x_20:
[----:B------:R-:W-:Y:S05]  /*0740*/  @P1 BRA `(.L_x_16) ;  /* 0x0000000000241947 */ /* 0x000fea0003800000 */
[----:B------:R-:W0:Y:S01]  /*0750*/  S2UR UR5, SR_CgaCtaId ;  /* 0x00000000000579c3 */ /* 0x000e220000008800 */
[----:B------:R-:W-:Y:S01]  /*0760*/  UMOV UR4, 0x400 ;  /* 0x0000040000047882 */ /* 0x000fe20000000000 */
[----:B------:R-:W-:Y:S01]  /*0770*/  IMAD.IADD R11, R11, 0x1, R2 ;  /* 0x000000010b0b7824 */ /* 0x000fe200078e0202 */
[----:B------:R-:W-:-:S06]  /*0780*/  SHF.L.U32 R2, R2, 0x2, RZ ;  /* 0x0000000202027819 */ /* 0x000fcc00000006ff */
[----:B------:R-:W1:Y:S01]  /*0790*/  LDC R2, c[0x3][R2] ;  /* 0x00c0000002027b82 */ /* 0x000e620000000800 */
[----:B0-----:R-:W-:-:S06]  /*07a0*/  ULEA UR4, UR5, UR4, 0x18 ;  /* 0x0000000405047291 */ /* 0x001fcc000f8ec0ff */
[----:B------:R-:W-:-:S05]  /*07b0*/  LEA R11, R11, UR4, 0x2 ;  /* 0x000000040b0b7c11 */ /* 0x000fca000f8e10ff */
[----:B------:R-:W1:Y:S02]  /*07c0*/  LDS R4, [R11] ;  /* 0x000000000b047984 */ /* 0x000e640000000800 */
[----:B-1----:R-:W-:-:S07]  /*07d0*/  FFMA R5, R4, R2, R5 ;  /* 0x0000000204057223 */ /* 0x002fce0000000005 */
.L_x_16:
[----:B------:R-:W0:Y:S02]  /*07e0*/  LDC.64 R2, c[0x0][0x390] ;  /* 0x0000e400ff027b82 */ /* 0x000e240000000a00 */
[----:B0-----:R-:W-:-:S05]  /*07f0*/  IMAD.WIDE R2, R0, 0x4, R2 ;  /* 0x0000000400027825 */ /* 0x001fca00078e0202 */
[----:B------:R-:W-:Y:S01]  /*0800*/  STG.E desc[UR10][R2.64], R5 ;  /* 0x0000000502007986 */ /* 0x000fe2000c10190a */
[----:B------:R-:W-:Y:S05]  /*0810*/  EXIT ;  /* 0x000000000000794d */ /* 0x000fea0003800000 */
.L_x_21:
        /* <DEDUP_REMOVED lines=14> */
.L_x_62:


//--------------------- .text._Z15conv_1d_regtilePKfS0_Pfii --------------------------
	.section	.text._Z15conv_1d_regtilePKfS0_Pfii,"ax",@progbits
	.align	128
        .global         _Z15conv_1d_regtilePKfS0_Pfii
        .type           _Z15conv_1d_regtilePKfS0_Pfii,@function
        .size           _Z15conv_1d_regtilePKfS0_Pfii,(.L_x_63 - _Z15conv_1d_regtilePKfS0_Pfii)
        .other          _Z15conv_1d_regtilePKfS0_Pfii,@"STO_CUDA_ENTRY STV_DEFAULT"
_Z15conv_1d_regtilePKfS0_Pfii:
.text._Z15conv_1d_regtilePKfS0_Pfii:
[----:B------:R-:W-:Y:S01]  /*0000*/  LDC R1, c[0x0][0x37c] ;  /* 0x0000df00ff017b82 */ /* 0x000fe20000000800 */
[----:B------:R-:W0:Y:S01]  /*0010*/  S2R R11, SR_TID.X ;  /* 0x00000000000b7919 */ /* 0x000e220000002100 */
[----:B------:R-:W1:Y:S01]  /*0020*/  LDCU UR10, c[0x0][0x360] ;  /* 0x00006c00ff0a77ac */ /* 0x000e620008000800 */
[----:B------:R-:W-:Y:S01]  /*0030*/  BSSY.RECONVERGENT B0, `(.L_x_22) ;  /* 0x000001d000007945 */ /* 0x000fe20003800200 */
[----:B------:R-:W2:Y:S01]  /*0040*/  S2R R0, SR_CTAID.X ;  /* 0x0000000000007919 */ /* 0x000ea20000002500 */
[----:B------:R-:W1:Y:S01]  /*0050*/  LDCU.64 UR6, c[0x0][0x398] ;  /* 0x00007300ff0677ac */ /* 0x000e620008000a00 */
[----:B------:R-:W3:Y:S01]  /*0060*/  LDCU.64 UR8, c[0x0][0x358] ;  /* 0x00006b00ff0877ac */ /* 0x000ee20008000a00 */
[----:B-1----:R-:W-:-:S04]  /*0070*/  ULEA UR4, UR10, UR7, 0x1 ;  /* 0x000000070a047291 */ /* 0x002fc8000f8e08ff */
[----:B------:R-:W-:Y:S02]  /*0080*/  UIADD3 UR5, UPT, UPT, UR4, -0x1, URZ ;  /* 0xffffffff04057890 */ /* 0x000fe4000fffe0ff */
[----:B------:R-:W-:-:S04]  /*0090*/  UIADD3 UR4, UPT, UPT, UR6, -UR7, URZ ;  /* 0x8000000706047290 */ /* 0x000fc8000fffe0ff */
[----:B0-----:R-:W-:Y:S01]  /*00a0*/  ISETP.GE.AND P0, PT, R11, UR5, PT ;  /* 0x000000050b007c0c */ /* 0x001fe2000bf06270 */
[----:B--2---:R-:W-:-:S12]  /*00b0*/  IMAD R0, R0, UR10, RZ ;  /* 0x0000000a00007c24 */ /* 0x004fd8000f8e02ff */
[----:B---3--:R-:W-:Y:S05]  /*00c0*/  @P0 BRA `(.L_x_23) ;  /* 0x00000000004c0947 */ /* 0x008fea0003800000 */
[----:B------:R-:W0:Y:S01]  /*00d0*/  S2R R3, SR_CgaCtaId ;  /* 0x0000000000037919 */ /* 0x000e220000008800 */
[----:B------:R-:W1:Y:S01]  /*00e0*/  LDC R8, c[0x0][0x398] ;  /* 0x0000e600ff087b82 */ /* 0x000e620000000800 */
[----:B------:R-:W-:Y:S01]  /*00f0*/  MOV R2, 0x400 ;  /* 0x0000040000027802 */ /* 0x000fe20000000f00 */
[----:B------:R-:W-:-:S06]  /*0100*/  IMAD.MOV.U32 R7, RZ, RZ, R11 ;  /* 0x000000ffff077224 */ /* 0x000fcc00078e000b */
[----:B------:R-:W2:Y:S01]  /*0110*/  LDC.64 R4, c[0x0][0x380] ;  /* 0x0000e000ff047b82 */ /* 0x000ea20000000a00 */
[----:B0-----:R-:W-:-:S07]  /*0120*/  LEA R6, R3, R2, 0x18 ;  /* 0x0000000203067211 */ /* 0x001fce00078ec0ff */
.L_x_26:
[----:B0-----:R-:W-:Y:S01]  /*0130*/  LEA R3, R0, R7, 0x1 ;  /* 0x0000000700037211 */ /* 0x001fe200078e08ff */
[----:B------:R-:W-:Y:S01]  /*0140*/  BSSY.RECONVERGENT B1, `(.L_x_24) ;  /* 0x0000007000017945 */ /* 0x000fe20003800200 */
[----:B------:R-:W-:Y:S02]  /*0150*/  HFMA2 R2, -RZ, RZ, 0, 0 ;  /* 0x00000000ff027431 */ /* 0x000fe400000001ff */
[----:B------:R-:W-:Y:S01]  /*0160*/  IMAD R9, R7, 0x4, R6 ;  /* 0x0000000407097824 */ /* 0x000fe200078e0206 */
[----:B-1----:R-:W-:-:S13]  /*0170*/  ISETP.GE.AND P0, PT, R3, R8, PT ;  /* 0x000000080300720c */ /* 0x002fda0003f06270 */
[----:B------:R-:W-:Y:S05]  /*0180*/  @P0 BRA `(.L_x_25) ;  /* 0x0000000000080947 */ /* 0x000fea0003800000 */
[----:B--2---:R-:W-:-:S06]  /*0190*/  IMAD.WIDE R2, R3, 0x4, R4 ;  /* 0x0000000403027825 */ /* 0x004fcc00078e0204 */
[----:B------:R0:W5:Y:S02]  /*01a0*/  LDG.E.CONSTANT R2, desc[UR8][R2.64] ;  /* 0x0000000802027981 */ /* 0x000164000c1e9900 */
.L_x_25:
[----:B------:R-:W-:Y:S05]  /*01b0*/  BSYNC.RECONVERGENT B1 ;  /* 0x0000000000017941 */ /* 0x000fea0003800200 */
.L_x_24:
[----:B-----5:R3:W-:Y:S01]  /*01c0*/  STS [R9], R2 ;  /* 0x0000000209007388 */ /* 0x0207e20000000800 */
[----:B------:R-:W-:-:S05]  /*01d0*/  VIADD R7, R7, UR10 ;  /* 0x0000000a07077c36 */ /* 0x000fca0008000000 */
[----:B------:R-:W-:-:S13]  /*01e0*/  ISETP.GE.AND P0, PT, R7, UR5, PT ;  /* 0x0000000507007c0c */ /* 0x000fda000bf06270 */
[----:B---3--:R-:W-:Y:S05]  /*01f0*/  @!P0 BRA `(.L_x_26) ;  /* 0xfffffffc00cc8947 */ /* 0x008fea000383ffff */
.L_x_23:
[----:B------:R-:W-:Y:S05]  /*0200*/  BSYNC.RECONVERGENT B0 ;  /* 0x0000000000007941 */ /* 0x000fea0003800200 */
.L_x_22:
[----:B------:R-:W-:Y:S01]  /*0210*/  BAR.SYNC.DEFER_BLOCKING 0x0 ;  /* 0x0000000000007b1d */ /* 0x000fe20000010000 */
[----:B--2---:R-:W-:-:S05]  /*0220*/  IADD3 R4, PT, PT, R0, R11, RZ ;  /* 0x0000000b00047210 */ /* 0x004fca0007ffe0ff */
[----:B------:R-:W-:-:S05]  /*0230*/  IMAD.SHL.U32 R4, R4, 0x2, RZ ;  /* 0x0000000204047824 */ /* 0x000fca00078e00ff */
[----:B------:R-:W-:-:S13]  /*0240*/  ISETP.GT.AND P0, PT, R4, UR4, PT ;  /* 0x0000000404007c0c */ /* 0x000fda000bf04270 */
[----:B------:R-:W-:Y:S05]  /*0250*/  @P0 EXIT ;  /* 0x000000000000094d */ /* 0x000fea0003800000 */
[----:B------:R-:W1:Y:S01]  /*0260*/  LDCU UR5, c[0x0][0x39c] ;  /* 0x00007380ff0577ac */ /* 0x000e620008000800 */
[----:B------:R-:W2:Y:S01]  /*0270*/  S2UR UR6, SR_CgaCtaId ;  /* 0x00000000000679c3 */ /* 0x000ea20000008800 */
[----:B------:R-:W-:Y:S01]  /*0280*/  IMAD.MOV.U32 R0, RZ, RZ, RZ ;  /* 0x000000ffff007224 */ /* 0x000fe200078e00ff */
[----:B------:R-:W-:Y:S02]  /*0290*/  MOV R17, RZ ;  /* 0x000000ff00117202 */ /* 0x000fe40000000f00 */
[----:B-1----:R-:W-:Y:S01]  /*02a0*/  MOV R5, UR5 ;  /* 0x0000000500057c02 */ /* 0x002fe20008000f00 */
[----:B------:R-:W-:-:S03]  /*02b0*/  UMOV UR5, 0x400 ;  /* 0x0000040000057882 */ /* 0x000fc60000000000 */
[----:B------:R-:W-:Y:S01]  /*02c0*/  ISETP.GE.AND P0, PT, R5, 0x1, PT ;  /* 0x000000010500780c */ /* 0x000fe20003f06270 */
[----:B--2---:R-:W-:-:S06]  /*02d0*/  ULEA UR5, UR6, UR5, 0x18 ;  /* 0x0000000506057291 */ /* 0x004fcc000f8ec0ff */
[----:B------:R-:W-:-:S06]  /*02e0*/  LEA R7, R11, UR5, 0x3 ;  /* 0x000000050b077c11 */ /* 0x000fcc000f8e18ff */
[----:B------:R-:W-:Y:S05]  /*02f0*/  @!P0 BRA `(.L_x_27) ;  /* 0x00000008007c8947 */ /* 0x000fea0003800000 */
[----:B0-----:R-:W0:Y:S01]  /*0300*/  LDS.64 R2, [R7] ;  /* 0x0000000007027984 */ /* 0x001e220000000a00 */
[C---:B------:R-:W-:Y:S01]  /*0310*/  ISETP.GE.U32.AND P1, PT, R5.reuse, 0x8, PT ;  /* 0x000000080500780c */ /* 0x040fe20003f26070 */
[----:B------:R-:W-:Y:S01]  /*0320*/  HFMA2 R0, -RZ, RZ, 0, 0 ;  /* 0x00000000ff007431 */ /* 0x000fe200000001ff */
[----:B------:R-:W-:Y:S01]  /*0330*/  LOP3.LUT R8, R5, 0x7, RZ, 0xc0, !PT ;  /* 0x0000000705087812 */ /* 0x000fe200078ec0ff */
[----:B------:R-:W-:-:S03]  /*0340*/  IMAD.MOV.U32 R10, RZ, RZ, RZ ;  /* 0x000000ffff0a7224 */ /* 0x000fc600078e00ff */
[----:B------:R-:W-:Y:S01]  /*0350*/  ISETP.NE.AND P0, PT, R8, RZ, PT ;  /* 0x000000ff0800720c */ /* 0x000fe20003f05270 */
[----:B0-----:R-:W-:-:S06]  /*0360*/  IMAD.MOV.U32 R9, RZ, RZ, R3 ;  /* 0x000000ffff097224 */ /* 0x001fcc00078e0003 */
[----:B------:R-:W-:Y:S06]  /*0370*/  @!P1 BRA `(.L_x_28) ;  /* 0x0000000400489947 */ /* 0x000fec0003800000 */
[----:B------:R-:W0:Y:S01]  /*0380*/  LDC R11, c[0x0][0x39c] ;  /* 0x0000e700ff0b7b82 */ /* 0x000e220000000800 */
[----:B------:R-:W-:Y:S01]  /*0390*/  LOP3.LUT R10, R5, 0x7ffffff8, RZ, 0xc0, !PT ;  /* 0x7ffffff8050a7812 */ /* 0x000fe200078ec0ff */
[----:B------:R-:W-:Y:S01]  /*03a0*/  IMAD.MOV.U32 R0, RZ, RZ, RZ ;  /* 0x000000ffff007224 */ /* 0x000fe200078e00ff */
[----:B------:R-:W-:Y:S01]  /*03b0*/  MOV R6, RZ ;  /* 0x000000ff00067202 */ /* 0x000fe20000000f00 */
[----:B------:R-:W-:Y:S01]  /*03c0*/  IMAD.MOV.U32 R9, RZ, RZ, R3 ;  /* 0x000000ffff097224 */ /* 0x000fe200078e0003 */
[----:B------:R-:W-:-:S07]  /*03d0*/  MOV R17, RZ ;  /* 0x000000ff00117202 */ /* 0x000fce0000000f00 */
.L_x_29:
[----:B0-----:R-:W-:Y:S01]  /*03e0*/  IMAD.MOV.U32 R5, RZ, RZ, R11 ;  /* 0x000000ffff057224 */ /* 0x001fe200078e000b */
[C---:B------:R-:W-:Y:S01]  /*03f0*/  IADD3 R12, PT, PT, R6.reuse, 0x1, RZ ;  /* 0x00000001060c7810 */ /* 0x040fe20007ffe0ff */
[C---:B------:R-:W-:Y:S01]  /*0400*/  VIADD R14, R6.reuse, 0x2 ;  /* 0x00000002060e7836 */ /* 0x040fe20000000000 */
[----:B------:R-:W-:Y:S02]  /*0410*/  SHF.L.U32 R13, R6, 0x2, RZ ;  /* 0x00000002060d7819 */ /* 0x000fe400000006ff */
[----:B------:R-:W-:Y:S02]  /*0420*/  ISETP.GE.AND P1, PT, R12, R5, PT ;  /* 0x000000050c00720c */ /* 0x000fe40003f26270 */
[----:B------:R-:W-:Y:S01]  /*0430*/  LEA R12, R6, R7, 0x2 ;  /* 0x00000007060c7211 */ /* 0x000fe200078e10ff */
[----:B------:R-:W0:Y:S01]  /*0440*/  LDC R16, c[0x3][R13] ;  /* 0x00c000000d107b82 */ /* 0x000e220000000800 */
[----:B------:R-:W-:Y:S01]  /*0450*/  ISETP.GE.AND P6, PT, R14, R5, PT ;  /* 0x000000050e00720c */ /* 0x000fe20003fc6270 */
[C---:B------:R-:W-:Y:S01]  /*0460*/  VIADD R14, R6.reuse, 0x3 ;  /* 0x00000003060e7836 */ /* 0x040fe20000000000 */
[----:B------:R-:W-:-:S02]  /*0470*/  IADD3 R18, PT, PT, R6, 0x4, RZ ;  /* 0x0000000406127810 */ /* 0x000fc40007ffe0ff */
[----:B------:R-:W-:Y:S02]  /*0480*/  IADD3 R20, PT, PT, R6, 0x6, RZ ;  /* 0x0000000606147810 */ /* 0x000fe40007ffe0ff */
[-C--:B------:R-:W-:Y:S01]  /*0490*/  ISETP.GE.AND P5, PT, R14, R5.reuse, PT ;  /* 0x000000050e00720c */ /* 0x080fe20003fa6270 */
[----:B------:R-:W1:Y:S01]  /*04a0*/  LDC R23, c[0x3][R13+0x8] ;  /* 0x00c002000d177b82 */ /* 0x000e620000000800 */
[-C--:B------:R-:W-:Y:S01]  /*04b0*/  ISETP.GE.AND P4, PT, R18, R5.reuse, PT ;  /* 0x000000051200720c */ /* 0x080fe20003f86270 */
[----:B------:R-:W2:Y:S01]  /*04c0*/  @!P1 LDS R19, [R12+0x8] ;  /* 0x000008000c139984 */ /* 0x000ea20000000800 */
[----:B------:R-:W-:Y:S01]  /*04d0*/  VIADD R18, R6, 0x5 ;  /* 0x0000000506127836 */ /* 0x000fe20000000000 */
[-C--:B------:R-:W-:Y:S02]  /*04e0*/  ISETP.GE.AND P2, PT, R20, R5.reuse, PT ;  /* 0x000000051400720c */ /* 0x080fe40003f46270 */
[----:B------:R-:W3:Y:S02]  /*04f0*/  @!P6 LDS R14, [R12+0xc] ;  /* 0x00000c000c0ee984 */ /* 0x000ee40000000800 */
[----:B------:R-:W-:Y:S01]  /*0500*/  ISETP.GE.AND P3, PT, R18, R5, PT ;  /* 0x000000051200720c */ /* 0x000fe20003f66270 */
[C---:B------:R-:W-:Y:S01]  /*0510*/  VIADD R18, R6.reuse, 0x7 ;  /* 0x0000000706127836 */ /* 0x040fe20000000000 */
[----:B------:R-:W4:Y:S01]  /*0520*/  LDC R22, c[0x3][R13+0xc] ;  /* 0x00c003000d167b82 */ /* 0x000f220000000800 */
[----:B------:R-:W-:Y:S01]  /*0530*/  IADD3 R6, PT, PT, R6, 0x8, RZ ;  /* 0x0000000806067810 */ /* 0x000fe20007ffe0ff */
[----:B------:R-:W5:Y:S01]  /*0540*/  @!P5 LDS R15, [R12+0x10] ;  /* 0x000010000c0fd984 */ /* 0x000f620000000800 */
[-C--:B0-----:R-:W-:Y:S01]  /*0550*/  FFMA R17, R2, R16.reuse, R17 ;  /* 0x0000001002117223 */ /* 0x081fe20000000011 */
[----:B------:R-:W-:Y:S01]  /*0560*/  FFMA R24, R3, R16, R0 ;  /* 0x0000001003187223 */ /* 0x000fe20000000000 */
[----:B------:R-:W-:Y:S01]  /*0570*/  @!P1 MOV R2, R9 ;  /* 0x0000000900029202 */ /* 0x000fe20000000f00 */
[----:B------:R-:W0:Y:S02]  /*0580*/  @!P4 LDS R16, [R12+0x14] ;  /* 0x000014000c10c984 */ /* 0x000e240000000800 */
[----:B------:R-:W3:Y:S03]  /*0590*/  LDC R0, c[0x3][R13+0x4] ;  /* 0x00c001000d007b82 */ /* 0x000ee60000000800 */
[----:B------:R-:W0:Y:S05]  /*05a0*/  @!P3 LDS R20, [R12+0x18] ;  /* 0x000018000c14b984 */ /* 0x000e2a0000000800 */
[----:B------:R-:W0:Y:S08]  /*05b0*/  LDC R21, c[0x3][R13+0x10] ;  /* 0x00c004000d157b82 */ /* 0x000e300000000800 */
[----:B------:R-:W0:Y:S01]  /*05c0*/  LDC R25, c[0x3][R13+0x18] ;  /* 0x00c006000d197b82 */ /* 0x000e220000000800 */
[----:B--2---:R-:W-:Y:S01]  /*05d0*/  @!P1 IMAD.MOV.U32 R3, RZ, RZ, R19 ;  /* 0x000000ffff039224 */ /* 0x004fe200078e0013 */
[----:B------:R-:W-:Y:S01]  /*05e0*/  @!P1 MOV R9, R19 ;  /* 0x0000001300099202 */ /* 0x000fe20000000f00 */
[-C--:B---3--:R-:W-:Y:S01]  /*05f0*/  FFMA R17, R2, R0.reuse, R17 ;  /* 0x0000000002117223 */ /* 0x088fe20000000011 */
[----:B------:R-:W-:Y:S01]  /*0600*/  ISETP.GE.AND P1, PT, R18, R5, PT ;  /* 0x000000051200720c */ /* 0x000fe20003f26270 */
[----:B------:R-:W2:Y:S01]  /*0610*/  @!P2 LDS R19, [R12+0x1c] ;  /* 0x00001c000c13a984 */ /* 0x000ea20000000800 */
[----:B------:R-:W-:Y:S01]  /*0620*/  FFMA R26, R3, R0, R24 ;  /* 0x00000000031a7223 */ /* 0x000fe20000000018 */
[--C-:B------:R-:W-:Y:S01]  /*0630*/  @!P6 IMAD.MOV.U32 R3, RZ, RZ, R14.reuse ;  /* 0x000000ffff03e224 */ /* 0x100fe200078e000e */
[----:B------:R-:W3:Y:S01]  /*0640*/  LDC R24, c[0x3][R13+0x14] ;  /* 0x00c005000d187b82 */ /* 0x000ee20000000800 */
[----:B------:R-:W-:Y:S01]  /*0650*/  @!P6 MOV R2, R9 ;  /* 0x000000090002e202 */ /* 0x000fe20000000f00 */
[----:B------:R-:W-:-:S02]  /*0660*/  @!P6 IMAD.MOV.U32 R9, RZ, RZ, R14 ;  /* 0x000000ffff09e224 */ /* 0x000fc400078e000e */
[----:B-1----:R-:W-:Y:S01]  /*0670*/  FFMA R28, R3, R23, R26 ;  /* 0x00000017031c7223 */ /* 0x002fe2000000001a */
[----:B-----5:R-:W-:Y:S02]  /*0680*/  @!P5 MOV R3, R15 ;  /* 0x0000000f0003d202 */ /* 0x020fe40000000f00 */
[----:B------:R-:W-:Y:S01]  /*0690*/  ISETP.GE.AND P6, PT, R6, R5, PT ;  /* 0x000000050600720c */ /* 0x000fe20003fc6270 */
[----:B------:R-:W-:Y:S01]  /*06a0*/  FFMA R17, R2, R23, R17 ;  /* 0x0000001702117223 */ /* 0x000fe20000000011 */
[----:B------:R1:W5:Y:S01]  /*06b0*/  LDC R26, c[0x3][R13+0x1c] ;  /* 0x00c007000d1a7b82 */ /* 0x0003620000000800 */
[----:B------:R-:W5:Y:S01]  /*06c0*/  @!P1 LDS R18, [R12+0x20] ;  /* 0x000020000c129984 */ /* 0x000f620000000800 */
[----:B----4-:R-:W-:Y:S01]  /*06d0*/  FFMA R28, R3, R22, R28 ;  /* 0x00000016031c7223 */ /* 0x010fe2000000001c */
[----:B0-----:R-:W-:Y:S01]  /*06e0*/  @!P4 IMAD.MOV.U32 R3, RZ, RZ, R16 ;  /* 0x000000ffff03c224 */ /* 0x001fe200078e0010 */
[----:B------:R-:W-:Y:S01]  /*06f0*/  @!P5 MOV R2, R9 ;  /* 0x000000090002d202 */ /* 0x000fe20000000f00 */
[----:B------:R-:W-:-:S02]  /*0700*/  @!P5 IMAD.MOV.U32 R9, RZ, RZ, R15 ;  /* 0x000000ffff09d224 */ /* 0x000fc400078e000f */
[----:B------:R-:W-:Y:S01]  /*0710*/  FFMA R28, R3, R21, R28 ;  /* 0x00000015031c7223 */ /* 0x000fe2000000001c */
[----:B------:R-:W-:Y:S02]  /*0720*/  @!P3 IMAD.MOV.U32 R3, RZ, RZ, R20 ;  /* 0x000000ffff03b224 */ /* 0x000fe400078e0014 */
[----:B------:R-:W-:Y:S01]  /*0730*/  FFMA R22, R2, R22, R17 ;  /* 0x0000001602167223 */ /* 0x000fe20000000011 */
[----:B------:R-:W-:Y:S01]  /*0740*/  @!P4 MOV R2, R9 ;  /* 0x000000090002c202 */ /* 0x000fe20000000f00 */
[----:B------:R-:W-:-:S04]  /*0750*/  @!P4 IMAD.MOV.U32 R9, RZ, RZ, R16 ;  /* 0x000000ffff09c224 */ /* 0x000fc800078e0010 */
[----:B------:R-:W-:Y:S01]  /*0760*/  FFMA R21, R2, R21, R22 ;  /* 0x0000001502157223 */ /* 0x000fe20000000016 */
[----:B---3--:R-:W-:Y:S01]  /*0770*/  FFMA R28, R3, R24, R28 ;  /* 0x00000018031c7223 */ /* 0x008fe2000000001c */
[----:B------:R-:W-:Y:S01]  /*0780*/  @!P3 MOV R2, R9 ;  /* 0x000000090002b202 */ /* 0x000fe20000000f00 */
[----:B------:R-:W-:-:S04]  /*0790*/  @!P3 IMAD.MOV.U32 R9, RZ, RZ, R20 ;  /* 0x000000ffff09b224 */ /* 0x000fc800078e0014 */
[----:B------:R-:W-:Y:S01]  /*07a0*/  FFMA R24, R2, R24, R21 ;  /* 0x0000001802187223 */ /* 0x000fe20000000015 */
[----:B------:R-:W-:-:S05]  /*07b0*/  @!P2 MOV R2, R9 ;  /* 0x000000090002a202 */ /* 0x000fca0000000f00 */
[----:B------:R-:W-:Y:S01]  /*07c0*/  FFMA R17, R2, R25, R24 ;  /* 0x0000001902117223 */ /* 0x000fe20000000018 */
[----:B--2---:R-:W-:Y:S01]  /*07d0*/  @!P2 MOV R3, R19 ;  /* 0x000000130003a202 */ /* 0x004fe20000000f00 */
[----:B------:R-:W-:Y:S01]  /*07e0*/  @!P2 IMAD.MOV.U32 R9, RZ, RZ, R19 ;  /* 0x000000ffff09a224 */ /* 0x000fe200078e0013 */
[----:B------:R-:W-:-:S03]  /*07f0*/  ISETP.NE.AND P2, PT, R6, R10, PT ;  /* 0x0000000a0600720c */ /* 0x000fc60003f45270 */
[----:B-1----:R-:W-:Y:S01]  /*0800*/  FFMA R13, R3, R25, R28 ;  /* 0x00000019030d7223 */ /* 0x002fe2000000001c */
[----:B------:R-:W-:-:S05]  /*0810*/  @!P1 MOV R2, R9 ;  /* 0x0000000900029202 */ /* 0x000fca0000000f00 */
[-C--:B-----5:R-:W-:Y:S01]  /*0820*/  FFMA R17, R2, R26.reuse, R17 ;  /* 0x0000001a02117223 */ /* 0x0a0fe20000000011 */
[--C-:B------:R-:W-:Y:S02]  /*0830*/  @!P1 IMAD.MOV.U32 R3, RZ, RZ, R18.reuse ;  /* 0x000000ffff039224 */ /* 0x100fe400078e0012 */
[----:B------:R-:W-:Y:S02]  /*0840*/  @!P1 IMAD.MOV.U32 R9, RZ, RZ, R18 ;  /* 0x000000ffff099224 */ /* 0x000fe400078e0012 */
[----:B------:R-:W-:Y:S02]  /*0850*/  FFMA R0, R3, R26, R13 ;  /* 0x0000001a03007223 */ /* 0x000fe4000000000d */
[----:B------:R-:W0:Y:S01]  /*0860*/  @!P6 LDS R3, [R12+0x24] ;  /* 0x000024000c03e984 */ /* 0x000e220000000800 */
[----:B------:R-:W-:Y:S01]  /*0870*/  @!P6 MOV R2, R9 ;  /* 0x000000090002e202 */ /* 0x000fe20000000f00 */
[----:B0-----:R-:W-:Y:S01]  /*0880*/  @!P6 IMAD.MOV.U32 R9, RZ, RZ, R3 ;  /* 0x000000ffff09e224 */ /* 0x001fe200078e0003 */
[----:B------:R-:W-:Y:S06]  /*0890*/  @P2 BRA `(.L_x_29) ;  /* 0xfffffff800d02947 */ /* 0x000fec000383ffff */
.L_x_28:
[----:B------:R-:W-:Y:S05]  /*08a0*/  @!P0 BRA `(.L_x_27) ;  /* 0x0000000400108947 */ /* 0x000fea0003800000 */
[----:B------:R-:W-:Y:S02]  /*08b0*/  ISETP.GE.U32.AND P0, PT, R8, 0x4, PT ;  /* 0x000000040800780c */ /* 0x000fe40003f06070 */
[----:B------:R-:W-:-:S04]  /*08c0*/  LOP3.LUT R18, R5, 0x3, RZ, 0xc0, !PT ;  /* 0x0000000305127812 */ /* 0x000fc800078ec0ff */
[----:B------:R-:W-:-:S07]  /*08d0*/  ISETP.NE.AND P4, PT, R18, RZ, PT ;  /* 0x000000ff1200720c */ /* 0x000fce0003f85270 */
[----:B------:R-:W-:Y:S06]  /*08e0*/  @!P0 BRA `(.L_x_30) ;  /* 0x0000000000948947 */ /* 0x000fec0003800000 */
[C---:B------:R-:W-:Y:S02]  /*08f0*/  IADD3 R6, PT, PT, R10.reuse, 0x1, RZ ;  /* 0x000000010a067810 */ /* 0x040fe40007ffe0ff */
[----:B------:R-:W-:Y:S02]  /*0900*/  LEA R15, R10, R7, 0x2 ;  /* 0x000000070a0f7211 */ /* 0x000fe400078e10ff */
[----:B------:R-:W-:Y:S01]  /*0910*/  ISETP.GE.AND P0, PT, R6, R5, PT ;  /* 0x000000050600720c */ /* 0x000fe20003f06270 */
[----:B------:R-:W-:-:S05]  /*0920*/  VIADD R6, R10, 0x2 ;  /* 0x000000020a067836 */ /* 0x000fca0000000000 */
[----:B------:R-:W-:Y:S01]  /*0930*/  ISETP.GE.AND P1, PT, R6, R5, PT ;  /* 0x000000050600720c */ /* 0x000fe20003f26270 */
[----:B------:R-:W-:-:S05]  /*0940*/  VIADD R6, R10, 0x3 ;  /* 0x000000030a067836 */ /* 0x000fca0000000000 */
[----:B------:R-:W-:Y:S01]  /*0950*/  ISETP.GE.AND P2, PT, R6, R5, PT ;  /* 0x000000050600720c */ /* 0x000fe20003f46270 */
[----:B------:R-:W0:Y:S01]  /*0960*/  @!P0 LDS R20, [R15+0x8] ;  /* 0x000008000f148984 */ /* 0x000e220000000800 */
[C---:B------:R-:W-:Y:S01]  /*0970*/  SHF.L.U32 R6, R10.reuse, 0x2, RZ ;  /* 0x000000020a067819 */ /* 0x040fe200000006ff */
[----:B------:R-:W-:-:S03]  /*0980*/  VIADD R10, R10, 0x4 ;  /* 0x000000040a0a7836 */ /* 0x000fc60000000000 */
[----:B------:R-:W1:Y:S01]  /*0990*/  LDC R8, c[0x3][R6] ;  /* 0x00c0000006087b82 */ /* 0x000e620000000800 */
[----:B------:R-:W2:Y:S01]  /*09a0*/  @!P1 LDS R16, [R15+0xc] ;  /* 0x00000c000f109984 */ /* 0x000ea20000000800 */
[----:B------:R-:W-:-:S05]  /*09b0*/  ISETP.GE.AND P3, PT, R10, R5, PT ;  /* 0x000000050a00720c */ /* 0x000fca0003f66270 */
[----:B------:R-:W3:Y:S01]  /*09c0*/  @!P2 LDS R13, [R15+0x10] ;  /* 0x000010000f0da984 */ /* 0x000ee20000000800 */
[----:B------:R-:W4:Y:S08]  /*09d0*/  LDC R11, c[0x3][R6+0x4] ;  /* 0x00c00100060b7b82 */ /* 0x000f300000000800 */
[----:B------:R-:W5:Y:S08]  /*09e0*/  LDC R12, c[0x3][R6+0x8] ;  /* 0x00c00200060c7b82 */ /* 0x000f700000000800 */
[----:B------:R-:W3:Y:S01]  /*09f0*/  LDC R14, c[0x3][R6+0xc] ;  /* 0x00c00300060e7b82 */ /* 0x000ee20000000800 */
[-C--:B-1----:R-:W-:Y:S01]  /*0a00*/  FFMA R0, R3, R8.reuse, R0 ;  /* 0x0000000803007223 */ /* 0x082fe20000000000 */
[----:B------:R-:W-:Y:S01]  /*0a10*/  FFMA R8, R2, R8, R17 ;  /* 0x0000000802087223 */ /* 0x000fe20000000011 */
[----:B------:R-:W-:Y:S01]  /*0a20*/  @!P0 IMAD.MOV.U32 R2, RZ, RZ, R9 ;  /* 0x000000ffff028224 */ /* 0x000fe200078e0009 */
[----:B0-----:R-:W-:-:S02]  /*0a30*/  @!P0 MOV R3, R20 ;  /* 0x0000001400038202 */ /* 0x001fc40000000f00 */
[----:B------:R-:W-:-:S03]  /*0a40*/  @!P0 MOV R9, R20 ;  /* 0x0000001400098202 */ /* 0x000fc60000000f00 */
[-C--:B----4-:R-:W-:Y:S01]  /*0a50*/  FFMA R19, R3, R11.reuse, R0 ;  /* 0x0000000b03137223 */ /* 0x090fe20000000000 */
[----:B--2---:R-:W-:Y:S02]  /*0a60*/  @!P1 IMAD.MOV.U32 R3, RZ, RZ, R16 ;  /* 0x000000ffff039224 */ /* 0x004fe400078e0010 */
[----:B------:R-:W-:Y:S01]  /*0a70*/  FFMA R11, R2, R11, R8 ;  /* 0x0000000b020b7223 */ /* 0x000fe20000000008 */
[----:B------:R-:W-:Y:S01]  /*0a80*/  @!P1 IMAD.MOV.U32 R2, RZ, RZ, R9 ;  /* 0x000000ffff029224 */ /* 0x000fe200078e0009 */
[----:B------:R-:W-:Y:S01]  /*0a90*/  @!P1 MOV R9, R16 ;  /* 0x0000001000099202 */ /* 0x000fe20000000f00 */
[-C--:B-----5:R-:W-:Y:S01]  /*0aa0*/  FFMA R19, R3, R12.reuse, R19 ;  /* 0x0000000c03137223 */ /* 0x0a0fe20000000013 */
[-C--:B---3--:R-:W-:Y:S01]  /*0ab0*/  @!P2 MOV R3, R13.reuse ;  /* 0x0000000d0003a202 */ /* 0x088fe20000000f00 */
[----:B------:R-:W-:Y:S02]  /*0ac0*/  FFMA R11, R2, R12, R11 ;  /* 0x0000000c020b7223 */ /* 0x000fe4000000000b */
[----:B------:R-:W-:Y:S01]  /*0ad0*/  @!P2 IMAD.MOV.U32 R2, RZ, RZ, R9 ;  /* 0x000000ffff02a224 */ /* 0x000fe200078e0009 */
[----:B------:R-:W-:Y:S01]  /*0ae0*/  @!P2 MOV R9, R13 ;  /* 0x0000000d0009a202 */ /* 0x000fe20000000f00 */
[----:B------:R-:W-:-:S02]  /*0af0*/  FFMA R0, R3, R14, R19 ;  /* 0x0000000e03007223 */ /* 0x000fc40000000013 */
[----:B------:R-:W-:Y:S01]  /*0b00*/  FFMA R17, R2, R14, R11 ;  /* 0x0000000e02117223 */ /* 0x000fe2000000000b */
[----:B------:R-:W0:Y:S01]  /*0b10*/  @!P3 LDS R3, [R15+0x14] ;  /* 0x000014000f03b984 */ /* 0x000e220000000800 */
[----:B------:R-:W-:Y:S01]  /*0b20*/  @!P3 IMAD.MOV.U32 R2, RZ, RZ, R9 ;  /* 0x000000ffff02b224 */ /* 0x000fe200078e0009 */
[----:B0-----:R-:W-:-:S07]  /*0b30*/  @!P3 MOV R9, R3 ;  /* 0x000000030009b202 */ /* 0x001fce0000000f00 */
.L_x_30:
[----:B------:R-:W-:Y:S05]  /*0b40*/  @!P4 BRA `(.L_x_27) ;  /* 0x000000000068c947 */ /* 0x000fea0003800000 */
[----:B------:R-:W-:Y:S02]  /*0b50*/  ISETP.NE.AND P0, PT, R18, 0x1, PT ;  /* 0x000000011200780c */ /* 0x000fe40003f05270 */
[----:B------:R-:W-:-:S04]  /*0b60*/  LOP3.LUT R6, R5, 0x1, RZ, 0xc0, !PT ;  /* 0x0000000105067812 */ /* 0x000fc800078ec0ff */
[----:B------:R-:W-:-:S07]  /*0b70*/  ISETP.NE.U32.AND P1, PT, R6, 0x1, PT ;  /* 0x000000010600780c */ /* 0x000fce0003f25070 */
[----:B------:R-:W-:Y:S06]  /*0b80*/  @!P0 BRA `(.L_x_31) ;  /* 0x0000000000488947 */ /* 0x000fec0003800000 */
[C---:B------:R-:W-:Y:S01]  /*0b90*/  VIADD R6, R10.reuse, 0x1 ;  /* 0x000000010a067836 */ /* 0x040fe20000000000 */
[C---:B------:R-:W-:Y:S01]  /*0ba0*/  LEA R11, R10.reuse, R7, 0x2 ;  /* 0x000000070a0b7211 */ /* 0x040fe200078e10ff */
[C---:B------:R-:W-:Y:S01]  /*0bb0*/  IMAD.SHL.U32 R8, R10.reuse, 0x4, RZ ;  /* 0x000000040a087824 */ /* 0x040fe200078e00ff */
[----:B------:R-:W-:Y:S02]  /*0bc0*/  IADD3 R10, PT, PT, R10, 0x2, RZ ;  /* 0x000000020a0a7810 */ /* 0x000fe40007ffe0ff */
[-C--:B------:R-:W-:Y:S01]  /*0bd0*/  ISETP.GE.AND P0, PT, R6, R5.reuse, PT ;  /* 0x000000050600720c */ /* 0x080fe20003f06270 */
[----:B------:R-:W0:Y:S01]  /*0be0*/  LDC R7, c[0x3][R8+0x4] ;  /* 0x00c0010008077b82 */ /* 0x000e220000000800 */
[----:B------:R-:W-:-:S07]  /*0bf0*/  ISETP.GE.AND P2, PT, R10, R5, PT ;  /* 0x000000050a00720c */ /* 0x000fce0003f46270 */
[----:B------:R-:W1:Y:S04]  /*0c00*/  LDC R6, c[0x3][R8] ;  /* 0x00c0000008067b82 */ /* 0x000e680000000800 */
[----:B------:R-:W2:Y:S01]  /*0c10*/  @!P0 LDS R12, [R11+0x8] ;  /* 0x000008000b0c8984 */ /* 0x000ea20000000800 */
[-C--:B-1----:R-:W-:Y:S01]  /*0c20*/  FFMA R0, R3, R6.reuse, R0 ;  /* 0x0000000603007223 */ /* 0x082fe20000000000 */
[----:B------:R-:W-:Y:S01]  /*0c30*/  FFMA R6, R2, R6, R17 ;  /* 0x0000000602067223 */ /* 0x000fe20000000011 */
[----:B------:R-:W-:-:S05]  /*0c40*/  @!P0 MOV R2, R9 ;  /* 0x0000000900028202 */ /* 0x000fca0000000f00 */
[-C--:B0-----:R-:W-:Y:S01]  /*0c50*/  FFMA R17, R2, R7.reuse, R6 ;  /* 0x0000000702117223 */ /* 0x081fe20000000006 */
[--C-:B--2---:R-:W-:Y:S02]  /*0c60*/  @!P0 IMAD.MOV.U32 R3, RZ, RZ, R12.reuse ;  /* 0x000000ffff038224 */ /* 0x104fe400078e000c */
[----:B------:R-:W-:Y:S02]  /*0c70*/  @!P0 IMAD.MOV.U32 R9, RZ, RZ, R12 ;  /* 0x000000ffff098224 */ /* 0x000fe400078e000c */
[----:B------:R-:W-:Y:S02]  /*0c80*/  FFMA R0, R3, R7, R0 ;  /* 0x0000000703007223 */ /* 0x000fe40000000000 */
[----:B------:R0:W1:Y:S01]  /*0c90*/  @!P2 LDS R3, [R11+0xc] ;  /* 0x00000c000b03a984 */ /* 0x0000620000000800 */
[----:B------:R-:W-:-:S07]  /*0ca0*/  @!P2 MOV R2, R9 ;  /* 0x000000090002a202 */ /* 0x000fce0000000f00 */
.L_x_31:
[----:B------:R-:W-:-:S06]  /*0cb0*/  @!P1 IMAD.SHL.U32 R10, R10, 0x4, RZ ;  /* 0x000000040a0a9824 */ /* 0x000fcc00078e00ff */
[----:B------:R-:W2:Y:S02]  /*0cc0*/  @!P1 LDC R10, c[0x3][R10] ;  /* 0x00c000000a0a9b82 */ /* 0x000ea40000000800 */
[C---:B--2---:R-:W-:Y:S01]  /*0cd0*/  @!P1 FFMA R17, R10.reuse, R2, R17 ;  /* 0x000000020a119223 */ /* 0x044fe20000000011 */
[----:B-1----:R-:W-:-:S07]  /*0ce0*/  @!P1 FFMA R0, R10, R3, R0 ;  /* 0x000000030a009223 */ /* 0x002fce0000000000 */
.L_x_27:
[----:B0-----:R-:W0:Y:S01]  /*0cf0*/  LDC.64 R2, c[0x0][0x390] ;  /* 0x0000e400ff027b82 */ /* 0x001e220000000a00 */
[C---:B------:R-:W-:Y:S01]  /*0d00*/  ISETP.GE.AND P0, PT, R4.reuse, UR4, PT ;  /* 0x0000000404007c0c */ /* 0x040fe2000bf06270 */
[----:B0-----:R-:W-:-:S05]  /*0d10*/  IMAD.WIDE R4, R4, 0x4, R2 ;  /* 0x0000000404047825 */ /* 0x001fca00078e0202 */
[----:B------:R0:W-:Y:S07]  /*0d20*/  STG.E desc[UR8][R4.64], R17 ;  /* 0x0000001104007986 */ /* 0x0001ee000c101908 */
[----:B------:R-:W-:Y:S05]  /*0d30*/  @P0 EXIT ;  /* 0x000000000000094d */ /* 0x000fea0003800000 */
[----:B------:R-:W-:Y:S01]  /*0d40*/  STG.E desc[UR8][R4.64+0x4], R0 ;  /* 0x0000040004007986 */ /* 0x000fe2000c101908 */
[----:B------:R-:W-:Y:S05]  /*0d50*/  EXIT ;  /* 0x000000000000794d */ /* 0x000fea0003800000 */
.L_x_32:
        /* <DEDUP_REMOVED lines=10> */
.L_x_63:


//--------------------- .text._Z12conv_1d_cmemPKfS0_Pfii --------------------------
	.section	.text._Z12conv_1d_cmemPKfS0_Pfii,"ax",@progbits
	.align	128
        .global         _Z12conv_1d_cmemPKfS0_Pfii
        .type           _Z12conv_1d_cmemPKfS0_Pfii,@function
        .size           _Z12conv_1d_cmemPKfS0_Pfii,(.L_x_64 - _Z12conv_1d_cmemPKfS0_Pfii)
        .other          _Z12conv_1d_cmemPKfS0_Pfii,@"STO_CUDA_ENTRY STV_DEFAULT"
_Z12conv_1d_cmemPKfS0_Pfii:
.text._Z12conv_1d_cmemPKfS0_Pfii:
[----:B------:R-:W-:Y:S01]  /*0000*/  LDC R1, c[0x0][0x37c] ;  /* 0x0000df00ff017b82 */ /* 0x000fe20000000800 */
[----:B------:R-:W0:Y:S07]  /*0010*/  S2R R8, SR_TID.X ;  /* 0x0000000000087919 */ /* 0x000e2e0000002100 */
[----:B------:R-:W0:Y:S01]  /*0020*/  S2UR UR4, SR_CTAID.X ;  /* 0x00000000000479c3 */ /* 0x000e220000002500 */
[----:B------:R-:W1:Y:S01]  /*0030*/  LDCU UR6, c[0x0][0x398] ;  /* 0x00007300ff0677ac */ /* 0x000e620008000800 */
[----:B------:R-:W-:Y:S01]  /*0040*/  HFMA2 R6, -RZ, RZ, 0, 0 ;  /* 0x00000000ff067431 */ /* 0x000fe200000001ff */
[----:B------:R-:W2:Y:S05]  /*0050*/  LDCU.64 UR10, c[0x0][0x358] ;  /* 0x00006b00ff0a77ac */ /* 0x000eaa0008000a00 */
[----:B------:R-:W0:Y:S08]  /*0060*/  LDC R9, c[0x0][0x360] ;  /* 0x0000d800ff097b82 */ /* 0x000e300000000800 */
[----:B------:R-:W3:Y:S08]  /*0070*/  S2UR UR5, SR_CgaCtaId ;  /* 0x00000000000579c3 */ /* 0x000ef00000008800 */
[----:B------:R-:W4:Y:S01]  /*0080*/  LDC R2, c[0x0][0x39c] ;  /* 0x0000e700ff027b82 */ /* 0x000f220000000800 */
[----:B0-----:R-:W-:-:S05]  /*0090*/  IMAD R0, R9, UR4, R8 ;  /* 0x0000000409007c24 */ /* 0x001fca000f8e0208 */
[----:B-1----:R-:W-:-:S13]  /*00a0*/  ISETP.GE.AND P0, PT, R0, UR6, PT ;  /* 0x0000000600007c0c */ /* 0x002fda000bf06270 */
[----:B------:R-:W0:Y:S02]  /*00b0*/  @!P0 LDC.64 R4, c[0x0][0x380] ;  /* 0x0000e000ff048b82 */ /* 0x000e240000000a00 */
[----:B0-----:R-:W-:-:S05]  /*00c0*/  @!P0 IMAD.WIDE R4, R0, 0x4, R4 ;  /* 0x0000000400048825 */ /* 0x001fca00078e0204 */
[----:B--2---:R-:W2:Y:S01]  /*00d0*/  @!P0 LDG.E.CONSTANT R6, desc[UR10][R4.64] ;  /* 0x0000000a04068981 */ /* 0x004ea2000c1e9900 */
[----:B------:R-:W-:Y:S01]  /*00e0*/  UMOV UR4, 0x400 ;  /* 0x0000040000047882 */ /* 0x000fe20000000000 */
[----:B----4-:R-:W-:Y:S01]  /*00f0*/  IADD3 R7, PT, PT, R2, -0x1, RZ ;  /* 0xffffffff02077810 */ /* 0x010fe20007ffe0ff */
[----:B---3--:R-:W-:Y:S01]  /*0100*/  ULEA UR4, UR5, UR4, 0x18 ;  /* 0x0000000405047291 */ /* 0x008fe2000f8ec0ff */
[----:B------:R-:W-:Y:S02]  /*0110*/  BSSY.RECONVERGENT B0, `(.L_x_33) ;  /* 0x0000010000007945 */ /* 0x000fe40003800200 */
[----:B------:R-:W-:-:S03]  /*0120*/  ISETP.GE.AND P0, PT, R8, R7, PT ;  /* 0x000000070800720c */ /* 0x000fc60003f06270 */
[----:B------:R-:W-:-:S05]  /*0130*/  LEA R3, R8, UR4, 0x2 ;  /* 0x0000000408037c11 */ /* 0x000fca000f8e10ff */
[----:B--2---:R0:W-:Y:S05]  /*0140*/  STS [R3], R6 ;  /* 0x0000000603007388 */ /* 0x0041ea0000000800 */
[----:B------:R-:W-:Y:S05]  /*0150*/  @P0 BRA `(.L_x_34) ;  /* 0x00000000002c0947 */ /* 0x000fea0003800000 */
[----:B------:R-:W-:Y:S01]  /*0160*/  IMAD.IADD R7, R0, 0x1, R9 ;  /* 0x0000000100077824 */ /* 0x000fe200078e0209 */
[----:B------:R-:W-:Y:S01]  /*0170*/  BSSY.RECONVERGENT B1, `(.L_x_35) ;  /* 0x0000008000017945 */ /* 0x000fe20003800200 */
[----:B------:R-:W-:Y:S01]  /*0180*/  LEA R9, R9, R3, 0x2 ;  /* 0x0000000309097211 */ /* 0x000fe200078e10ff */
[----:B------:R-:W-:Y:S02]  /*0190*/  IMAD.MOV.U32 R4, RZ, RZ, RZ ;  /* 0x000000ffff047224 */ /* 0x000fe400078e00ff */
[----:B------:R-:W-:-:S13]  /*01a0*/  ISETP.GE.U32.AND P0, PT, R7, UR6, PT ;  /* 0x0000000607007c0c */ /* 0x000fda000bf06070 */
[----:B------:R-:W-:Y:S05]  /*01b0*/  @P0 BRA `(.L_x_36) ;  /* 0x00000000000c0947 */ /* 0x000fea0003800000 */
[----:B------:R-:W1:Y:S02]  /*01c0*/  LDC.64 R4, c[0x0][0x380] ;  /* 0x0000e000ff047b82 */ /* 0x000e640000000a00 */
[----:B-1----:R-:W-:-:S06]  /*01d0*/  IMAD.WIDE.U32 R4, R7, 0x4, R4 ;  /* 0x0000000407047825 */ /* 0x002fcc00078e0004 */
[----:B------:R1:W5:Y:S02]  /*01e0*/  LDG.E.CONSTANT R4, desc[UR10][R4.64] ;  /* 0x0000000a04047981 */ /* 0x000364000c1e9900 */
.L_x_36:
[----:B------:R-:W-:Y:S05]  /*01f0*/  BSYNC.RECONVERGENT B1 ;  /* 0x0000000000017941 */ /* 0x000fea0003800200 */
.L_x_35:
[----:B-----5:R2:W-:Y:S02]  /*0200*/  STS [R9], R4 ;  /* 0x0000000409007388 */ /* 0x0205e40000000800 */
.L_x_34:
[----:B------:R-:W-:Y:S05]  /*0210*/  BSYNC.RECONVERGENT B0 ;  /* 0x0000000000007941 */ /* 0x000fea0003800200 */
.L_x_33:
[----:B------:R-:W-:Y:S01]  /*0220*/  BAR.SYNC.DEFER_BLOCKING 0x0 ;  /* 0x0000000000007b1d */ /* 0x000fe20000010000 */
[----:B-1----:R-:W-:-:S04]  /*0230*/  IADD3 R5, PT, PT, -R2, UR6, RZ ;  /* 0x0000000602057c10 */ /* 0x002fc8000fffe1ff */
[----:B------:R-:W-:-:S13]  /*0240*/  ISETP.GT.AND P0, PT, R0, R5, PT ;  /* 0x000000050000720c */ /* 0x000fda0003f04270 */
[----:B------:R-:W-:Y:S05]  /*0250*/  @P0 EXIT ;  /* 0x000000000000094d */ /* 0x000fea0003800000 */
[----:B------:R-:W-:Y:S02]  /*0260*/  ISETP.GE.AND P0, PT, R2, 0x1, PT ;  /* 0x000000010200780c */ /* 0x000fe40003f06270 */
[----:B------:R-:W-:-:S11]  /*0270*/  MOV R5, RZ ;  /* 0x000000ff00057202 */ /* 0x000fd60000000f00 */
[----:B------:R-:W-:Y:S05]  /*0280*/  @!P0 BRA `(.L_x_37) ;  /* 0x00000004001c8947 */ /* 0x000fea0003800000 */
[C---:B------:R-:W-:Y:S02]  /*0290*/  ISETP.GE.U32.AND P1, PT, R2.reuse, 0x8, PT ;  /* 0x000000080200780c */ /* 0x040fe40003f26070 */
[----:B--2---:R-:W-:Y:S02]  /*02a0*/  CS2R R4, SRZ ;  /* 0x0000000000047805 */ /* 0x004fe4000001ff00 */
[----:B------:R-:W-:-:S04]  /*02b0*/  LOP3.LUT R10, R2, 0x7, RZ, 0xc0, !PT ;  /* 0x00000007020a7812 */ /* 0x000fc800078ec0ff */
[----:B------:R-:W-:-:S05]  /*02c0*/  ISETP.NE.AND P0, PT, R10, RZ, PT ;  /* 0x000000ff0a00720c */ /* 0x000fca0003f05270 */
[----:B------:R-:W-:Y:S08]  /*02d0*/  @!P1 BRA `(.L_x_38) ;  /* 0x0000000000789947 */ /* 0x000ff00003800000 */
[----:B------:R-:W-:Y:S01]  /*02e0*/  LOP3.LUT R4, R2, 0x7ffffff8, RZ, 0xc0, !PT ;  /* 0x7ffffff802047812 */ /* 0x000fe200078ec0ff */
[----:B------:R-:W-:Y:S02]  /*02f0*/  HFMA2 R5, -RZ, RZ, 0, 0 ;  /* 0x00000000ff057431 */ /* 0x000fe400000001ff */
[----:B------:R-:W-:Y:S01]  /*0300*/  VIADD R7, R3, 0x10 ;  /* 0x0000001003077836 */ /* 0x000fe20000000000 */
[----:B------:R-:W-:Y:S01]  /*0310*/  UMOV UR12, 0x10 ;  /* 0x00000010000c7882 */ /* 0x000fe20000000000 */
[----:B0-----:R-:W-:-:S07]  /*0320*/  IMAD.MOV R6, RZ, RZ, -R4 ;  /* 0x000000ffff067224 */ /* 0x001fce00078e0a04 */
.L_x_39:
[----:B------:R-:W0:Y:S01]  /*0330*/  LDS R8, [R7+-0x10] ;  /* 0xfffff00007087984 */ /* 0x000e220000000800 */
[----:B------:R-:W0:Y:S01]  /*0340*/  LDCU.64 UR4, c[0x3][UR12+-0x10] ;  /* 0x00fffe000c0477ac */ /* 0x000e220008000a00 */
[----:B------:R-:W-:Y:S02]  /*0350*/  IADD3 R6, PT, PT, R6, 0x8, RZ ;  /* 0x0000000806067810 */ /* 0x000fe40007ffe0ff */
[----:B------:R-:W1:Y:S01]  /*0360*/  LDS R9, [R7+-0xc] ;  /* 0xfffff40007097984 */ /* 0x000e620000000800 */
[----:B------:R-:W2:Y:S01]  /*0370*/  LDCU.64 UR6, c[0x3][UR12+-0x8] ;  /* 0x00ffff000c0677ac */ /* 0x000ea20008000a00 */
[----:B------:R-:W-:Y:S02]  /*0380*/  ISETP.NE.AND P1, PT, R6, RZ, PT ;  /* 0x000000ff0600720c */ /* 0x000fe40003f25270 */
[----:B------:R-:W2:Y:S01]  /*0390*/  LDS R11, [R7+-0x8] ;  /* 0xfffff800070b7984 */ /* 0x000ea20000000800 */
[----:B------:R-:W3:Y:S03]  /*03a0*/  LDCU.64 UR8, c[0x3][UR12] ;  /* 0x00c000000c0877ac */ /* 0x000ee60008000a00 */
[----:B------:R-:W4:Y:S04]  /*03b0*/  LDS R13, [R7+-0x4] ;  /* 0xfffffc00070d7984 */ /* 0x000f280000000800 */
[----:B------:R-:W3:Y:S04]  /*03c0*/  LDS R15, [R7] ;  /* 0x00000000070f7984 */ /* 0x000ee80000000800 */
[----:B------:R-:W5:Y:S04]  /*03d0*/  LDS R17, [R7+0x4] ;  /* 0x0000040007117984 */ /* 0x000f680000000800 */
[----:B------:R-:W5:Y:S04]  /*03e0*/  LDS R19, [R7+0x8] ;  /* 0x0000080007137984 */ /* 0x000f680000000800 */
[----:B------:R0:W5:Y:S02]  /*03f0*/  LDS R21, [R7+0xc] ;  /* 0x00000c0007157984 */ /* 0x0001640000000800 */
[----:B0-----:R-:W-:-:S02]  /*0400*/  VIADD R7, R7, 0x20 ;  /* 0x0000002007077836 */ /* 0x001fc40000000000 */
        /* <DEDUP_REMOVED lines=11> */
.L_x_38:
[----:B------:R-:W-:Y:S05]  /*04c0*/  @!P0 BRA `(.L_x_37) ;  /* 0x00000000008c8947 */ /* 0x000fea0003800000 */
[----:B------:R-:W-:Y:S02]  /*04d0*/  ISETP.GE.U32.AND P0, PT, R10, 0x4, PT ;  /* 0x000000040a00780c */ /* 0x000fe40003f06070 */
[----:B------:R-:W-:-:S04]  /*04e0*/  LOP3.LUT R16, R2, 0x3, RZ, 0xc0, !PT ;  /* 0x0000000302107812 */ /* 0x000fc800078ec0ff */
[----:B------:R-:W-:-:S07]  /*04f0*/  ISETP.NE.AND P1, PT, R16, RZ, PT ;  /* 0x000000ff1000720c */ /* 0x000fce0003f25270 */
[----:B------:R-:W-:Y:S06]  /*0500*/  @!P0 BRA `(.L_x_40) ;  /* 0x0000000000348947 */ /* 0x000fec0003800000 */
[C---:B------:R-:W-:Y:S01]  /*0510*/  LEA R8, R4.reuse, R3, 0x2 ;  /* 0x0000000304087211 */ /* 0x040fe200078e10ff */
[C---:B------:R-:W-:Y:S01]  /*0520*/  IMAD.SHL.U32 R9, R4.reuse, 0x4, RZ ;  /* 0x0000000404097824 */ /* 0x040fe200078e00ff */
[----:B------:R-:W-:-:S03]  /*0530*/  IADD3 R4, PT, PT, R4, 0x4, RZ ;  /* 0x0000000404047810 */ /* 0x000fc60007ffe0ff */
[----:B------:R-:W1:Y:S01]  /*0540*/  LDS R10, [R8] ;  /* 0x00000000080a7984 */ /* 0x000e620000000800 */
[----:B------:R-:W1:Y:S03]  /*0550*/  LDC.64 R12, c[0x3][R9] ;  /* 0x00c00000090c7b82 */ /* 0x000e660000000a00 */
[----:B------:R-:W2:Y:S04]  /*0560*/  LDS R11, [R8+0x4] ;  /* 0x00000400080b7984 */ /* 0x000ea80000000800 */
[----:B------:R-:W3:Y:S01]  /*0570*/  LDS R14, [R8+0x8] ;  /* 0x00000800080e7984 */ /* 0x000ee20000000800 */
[----:B0-----:R-:W3:Y:S03]  /*0580*/  LDC.64 R6, c[0x3][R9+0x8] ;  /* 0x00c0020009067b82 */ /* 0x001ee60000000a00 */
[----:B------:R-:W0:Y:S01]  /*0590*/  LDS R15, [R8+0xc] ;  /* 0x00000c00080f7984 */ /* 0x000e220000000800 */
[----:B-1----:R-:W-:-:S04]  /*05a0*/  FFMA R10, R10, R12, R5 ;  /* 0x0000000c0a0a7223 */ /* 0x002fc80000000005 */
[----:B--2---:R-:W-:-:S04]  /*05b0*/  FFMA R11, R11, R13, R10 ;  /* 0x0000000d0b0b7223 */ /* 0x004fc8000000000a */
[----:B---3--:R-:W-:-:S04]  /*05c0*/  FFMA R6, R14, R6, R11 ;  /* 0x000000060e067223 */ /* 0x008fc8000000000b */
[----:B0-----:R-:W-:-:S07]  /*05d0*/  FFMA R5, R15, R7, R6 ;  /* 0x000000070f057223 */ /* 0x001fce0000000006 */
.L_x_40:
[----:B------:R-:W-:Y:S05]  /*05e0*/  @!P1 BRA `(.L_x_37) ;  /* 0x0000000000449947 */ /* 0x000fea0003800000 */
[----:B------:R-:W-:Y:S02]  /*05f0*/  ISETP.NE.AND P0, PT, R16, 0x1, PT ;  /* 0x000000011000780c */ /* 0x000fe40003f05270 */
[----:B------:R-:W-:-:S04]  /*0600*/  LOP3.LUT R2, R2, 0x1, RZ, 0xc0, !PT ;  /* 0x0000000102027812 */ /* 0x000fc800078ec0ff */
[----:B------:R-:W-:-:S07]  /*0610*/  ISETP.NE.U32.AND P1, PT, R2, 0x1, PT ;  /* 0x000000010200780c */ /* 0x000fce0003f25070 */
[----:B------:R-:W-:Y:S06]  /*0620*/  @!P0 BRA `(.L_x_41) ;  /* 0x0000000000208947 */ /* 0x000fec0003800000 */
[C---:B------:R-:W-:Y:S01]  /*0630*/  IMAD R2, R4.reuse, 0x4, R3 ;  /* 0x0000000404027824 */ /* 0x040fe200078e0203 */
[C---:B------:R-:W-:Y:S01]  /*0640*/  SHF.L.U32 R7, R4.reuse, 0x2, RZ ;  /* 0x0000000204077819 */ /* 0x040fe200000006ff */
[----:B------:R-:W-:-:S03]  /*0650*/  VIADD R4, R4, 0x2 ;  /* 0x0000000204047836 */ /* 0x000fc60000000000 */
[----:B0-----:R-:W0:Y:S01]  /*0660*/  LDS R6, [R2] ;  /* 0x0000000002067984 */ /* 0x001e220000000800 */
[----:B------:R-:W0:Y:S03]  /*0670*/  LDC.64 R8, c[0x3][R7] ;  /* 0x00c0000007087b82 */ /* 0x000e260000000a00 */
[----:B------:R-:W1:Y:S01]  /*0680*/  LDS R11, [R2+0x4] ;  /* 0x00000400020b7984 */ /* 0x000e620000000800 */
[----:B0-----:R-:W-:-:S04]  /*0690*/  FFMA R6, R6, R8, R5 ;  /* 0x0000000806067223 */ /* 0x001fc80000000005 */
[----:B-1----:R-:W-:-:S07]  /*06a0*/  FFMA R5, R11, R9, R6 ;  /* 0x000000090b057223 */ /* 0x002fce0000000006 */
.L_x_41:
[C---:B0-----:R-:W-:Y:S01]  /*06b0*/  @!P1 LEA R3, R4.reuse, R3, 0x2 ;  /* 0x0000000304039211 */ /* 0x041fe200078e10ff */
[----:B------:R-:W-:-:S04]  /*06c0*/  @!P1 IMAD.SHL.U32 R4, R4, 0x4, RZ ;  /* 0x0000000404049824 */ /* 0x000fc800078e00ff */
[----:B------:R-:W0:Y:S02]  /*06d0*/  @!P1 LDS R2, [R3] ;  /* 0x0000000003029984 */ /* 0x000e240000000800 */
[----:B------:R-:W0:Y:S02]  /*06e0*/  @!P1 LDC R4, c[0x3][R4] ;  /* 0x00c0000004049b82 */ /* 0x000e240000000800 */
[----:B0-----:R-:W-:-:S07]  /*06f0*/  @!P1 FFMA R5, R2, R4, R5 ;  /* 0x0000000402059223 */ /* 0x001fce0000000005 */
.L_x_37:
[----:B0-----:R-:W0:Y:S02]  /*0700*/  LDC.64 R2, c[0x0][0x390] ;  /* 0x0000e400ff027b82 */ /* 0x001e240000000a00 */
[----:B0-----:R-:W-:-:S05]  /*0710*/  IMAD.WIDE R2, R0, 0x4, R2 ;  /* 0x0000000400027825 */ /* 0x001fca00078e0202 */
[----:B------:R-:W-:Y:S01]  /*0720*/  STG.E desc[UR10][R2.64], R5 ;  /* 0x0000000502007986 */ /* 0x000fe2000c10190a */
[----:B------:R-:W-:Y:S05]  /*0730*/  EXIT ;  /* 0x000000000000794d */ /* 0x000fea0003800000 */
.L_x_42:
        /* <DEDUP_REMOVED lines=12> */
.L_x_64:


//--------------------- .text._Z13conv_1d_shmemPKfS0_Pfii --------------------------
	.section	.text._Z13conv_1d_shmemPKfS0_Pfii,"ax",@progbits
	.align	128
        .global         _Z13conv_1d_shmemPKfS0_Pfii
        .type           _Z13conv_1d_shmemPKfS0_Pfii,@function
        .size           _Z13conv_1d_shmemPKfS0_Pfii,(.L_x_65 - _Z13conv_1d_shmemPKfS0_Pfii)
        .other          _Z13conv_1d_shmemPKfS0_Pfii,@"STO_CUDA_ENTRY STV_DEFAULT"
_Z13conv_1d_shmemPKfS0_Pfii:
.text._Z13conv_1d_shmemPKfS0_Pfii:
[----:B------:R-:W-:Y:S01]  /*0000*/  LDC R1, c[0x0][0x37c] ;  /* 0x0000df00ff017b82 */ /* 0x000fe20000000800 */
[----:B------:R-:W0:Y:S07]  /*0010*/  S2R R6, SR_TID.X ;  /* 0x0000000000067919 */ /* 0x000e2e0000002100 */
[----:B------:R-:W0:Y:S01]  /*0020*/  S2UR UR4, SR_CTAID.X ;  /* 0x00000000000479c3 */ /* 0x000e220000002500 */
[----:B------:R-:W1:Y:S01]  /*0030*/  LDCU UR6, c[0x0][0x398] ;  /* 0x00007300ff0677ac */ /* 0x000e620008000800 */
[----:B------:R-:W-:Y:S01]  /*0040*/  HFMA2 R7, -RZ, RZ, 0, 0 ;  /* 0x00000000ff077431 */ /* 0x000fe200000001ff */
[----:B------:R-:W2:Y:S05]  /*0050*/  LDCU.64 UR10, c[0x0][0x358] ;  /* 0x00006b00ff0a77ac */ /* 0x000eaa0008000a00 */
[----:B------:R-:W0:Y:S01]  /*0060*/  LDC R9, c[0x0][0x360] ;  /* 0x0000d800ff097b82 */ /* 0x000e220000000800 */
[----:B------:R-:W3:Y:S01]  /*0070*/  LDCU UR12, c[0x0][0x39c] ;  /* 0x00007380ff0c77ac */ /* 0x000ee20008000800 */
[----:B0-----:R-:W-:-:S05]  /*0080*/  IMAD R0, R9, UR4, R6 ;  /* 0x0000000409007c24 */ /* 0x001fca000f8e0206 */
[----:B-1----:R-:W-:-:S13]  /*0090*/  ISETP.GE.AND P0, PT, R0, UR6, PT ;  /* 0x0000000600007c0c */ /* 0x002fda000bf06270 */
[----:B------:R-:W0:Y:S02]  /*00a0*/  @!P0 LDC.64 R2, c[0x0][0x380] ;  /* 0x0000e000ff028b82 */ /* 0x000e240000000a00 */
[----:B0-----:R-:W-:-:S05]  /*00b0*/  @!P0 IMAD.WIDE R2, R0, 0x4, R2 ;  /* 0x0000000400028825 */ /* 0x001fca00078e0202 */
[----:B--2---:R-:W2:Y:S01]  /*00c0*/  @!P0 LDG.E.CONSTANT R7, desc[UR10][R2.64] ;  /* 0x0000000a02078981 */ /* 0x004ea2000c1e9900 */
[----:B------:R-:W0:Y:S01]  /*00d0*/  S2UR UR5, SR_CgaCtaId ;  /* 0x00000000000579c3 */ /* 0x000e220000008800 */
[----:B------:R-:W-:Y:S01]  /*00e0*/  UMOV UR4, 0x400 ;  /* 0x0000040000047882 */ /* 0x000fe20000000000 */
[----:B------:R-:W-:Y:S01]  /*00f0*/  SHF.L.U32 R4, R6, 0x2, RZ ;  /* 0x0000000206047819 */ /* 0x000fe200000006ff */
[----:B------:R-:W-:Y:S01]  /*0100*/  BSSY.RECONVERGENT B0, `(.L_x_43) ;  /* 0x0000012000007945 */ /* 0x000fe20003800200 */
[----:B0-----:R-:W-:Y:S02]  /*0110*/  ULEA UR4, UR5, UR4, 0x18 ;  /* 0x0000000405047291 */ /* 0x001fe4000f8ec0ff */
[----:B---3--:R-:W-:-:S04]  /*0120*/  UIADD3 UR5, UPT, UPT, UR12, -0x1, URZ ;  /* 0xffffffff0c057890 */ /* 0x008fc8000fffe0ff */
[----:B------:R-:W-:Y:S02]  /*0130*/  IADD3 R5, PT, PT, R4, UR4, RZ ;  /* 0x0000000404057c10 */ /* 0x000fe4000fffe0ff */
[----:B------:R-:W-:Y:S01]  /*0140*/  ISETP.GE.AND P0, PT, R6, UR5, PT ;  /* 0x0000000506007c0c */ /* 0x000fe2000bf06270 */
[----:B--2---:R0:W-:-:S12]  /*0150*/  STS [R4+UR4], R7 ;  /* 0x0000000704007988 */ /* 0x0041d80008000804 */
[----:B------:R-:W-:Y:S05]  /*0160*/  @P0 BRA `(.L_x_44) ;  /* 0x00000000002c0947 */ /* 0x000fea0003800000 */
[----:B0-----:R-:W-:Y:S01]  /*0170*/  IADD3 R7, PT, PT, R0, R9, RZ ;  /* 0x0000000900077210 */ /* 0x001fe20007ffe0ff */
[----:B------:R-:W-:Y:S01]  /*0180*/  BSSY.RECONVERGENT B1, `(.L_x_45) ;  /* 0x0000008000017945 */ /* 0x000fe20003800200 */
[----:B------:R-:W-:Y:S02]  /*0190*/  LEA R9, R9, R5, 0x2 ;  /* 0x0000000509097211 */ /* 0x000fe400078e10ff */
[----:B------:R-:W-:Y:S02]  /*01a0*/  ISETP.GE.U32.AND P0, PT, R7, UR6, PT ;  /* 0x0000000607007c0c */ /* 0x000fe4000bf06070 */
[----:B------:R-:W-:-:S11]  /*01b0*/  MOV R2, RZ ;  /* 0x000000ff00027202 */ /* 0x000fd60000000f00 */
[----:B------:R-:W-:Y:S05]  /*01c0*/  @P0 BRA `(.L_x_46) ;  /* 0x00000000000c0947 */ /* 0x000fea0003800000 */
[----:B------:R-:W0:Y:S02]  /*01d0*/  LDC.64 R2, c[0x0][0x380] ;  /* 0x0000e000ff027b82 */ /* 0x000e240000000a00 */
[----:B0-----:R-:W-:-:S06]  /*01e0*/  IMAD.WIDE.U32 R2, R7, 0x4, R2 ;  /* 0x0000000407027825 */ /* 0x001fcc00078e0002 */
[----:B------:R0:W5:Y:S02]  /*01f0*/  LDG.E.CONSTANT R2, desc[UR10][R2.64] ;  /* 0x0000000a02027981 */ /* 0x000164000c1e9900 */
.L_x_46:
[----:B------:R-:W-:Y:S05]  /*0200*/  BSYNC.RECONVERGENT B1 ;  /* 0x0000000000017941 */ /* 0x000fea0003800200 */
.L_x_45:
[----:B-----5:R1:W-:Y:S02]  /*0210*/  STS [R9], R2 ;  /* 0x0000000209007388 */ /* 0x0203e40000000800 */
.L_x_44:
[----:B------:R-:W-:Y:S05]  /*0220*/  BSYNC.RECONVERGENT B0 ;  /* 0x0000000000007941 */ /* 0x000fea0003800200 */
.L_x_43:
[----:B------:R-:W-:Y:S01]  /*0230*/  BAR.SYNC.DEFER_BLOCKING 0x0 ;  /* 0x0000000000007b1d */ /* 0x000fe20000010000 */
[----:B------:R-:W-:-:S06]  /*0240*/  UIADD3 UR5, UPT, UPT, UR6, -UR12, URZ ;  /* 0x8000000c06057290 */ /* 0x000fcc000fffe0ff */
[----:B------:R-:W-:-:S13]  /*0250*/  ISETP.GT.AND P0, PT, R0, UR5, PT ;  /* 0x0000000500007c0c */ /* 0x000fda000bf04270 */
[----:B------:R-:W-:Y:S05]  /*0260*/  @P0 EXIT ;  /* 0x000000000000094d */ /* 0x000fea0003800000 */
[----:B------:R-:W-:Y:S01]  /*0270*/  UISETP.GE.AND UP0, UPT, UR12, 0x1, UPT ;  /* 0x000000010c00788c */ /* 0x000fe2000bf06270 */
[----:B------:R-:W-:-:S08]  /*0280*/  MOV R19, RZ ;  /* 0x000000ff00137202 */ /* 0x000fd00000000f00 */
[----:B------:R-:W-:Y:S05]  /*0290*/  BRA.U !UP0, `(.L_x_47) ;  /* 0x0000000908387547 */ /* 0x000fea000b800000 */
[----:B------:R-:W-:Y:S01]  /*02a0*/  UISETP.GE.U32.AND UP1, UPT, UR12, 0x10, UPT ;  /* 0x000000100c00788c */ /* 0x000fe2000bf26070 */
[----:B------:R-:W-:Y:S01]  /*02b0*/  HFMA2 R19, -RZ, RZ, 0, 0 ;  /* 0x00000000ff137431 */ /* 0x000fe200000001ff */
[----:B------:R-:W-:Y:S01]  /*02c0*/  ULOP3.LUT UR8, UR12, 0xf, URZ, 0xc0, !UPT ;  /* 0x0000000f0c087892 */ /* 0x000fe2000f8ec0ff */
[----:B------:R-:W-:-:S03]  /*02d0*/  MOV R8, RZ ;  /* 0x000000ff00087202 */ /* 0x000fc60000000f00 */
[----:B------:R-:W-:-:S03]  /*02e0*/  UISETP.NE.AND UP0, UPT, UR8, URZ, UPT ;  /* 0x000000ff0800728c */ /* 0x000fc6000bf05270 */
[----:B------:R-:W-:Y:S08]  /*02f0*/  BRA.U !UP1, `(.L_x_48) ;  /* 0x0000000509047547 */ /* 0x000ff0000b800000 */
[----:B------:R-:W2:Y:S01]  /*0300*/  LDCU.64 UR6, c[0x0][0x388] ;  /* 0x00007100ff0677ac */ /* 0x000ea20008000a00 */
[----:B0-----:R-:W-:Y:S02]  /*0310*/  MOV R3, UR4 ;  /* 0x0000000400037c02 */ /* 0x001fe40008000f00 */
[----:B------:R-:W-:Y:S01]  /*0320*/  MOV R19, RZ ;  /* 0x000000ff00137202 */ /* 0x000fe20000000f00 */
[----:B------:R-:W-:Y:S01]  /*0330*/  ULOP3.LUT UR9, UR12, 0x7ffffff0, URZ, 0xc0, !UPT ;  /* 0x7ffffff00c097892 */ /* 0x000fe2000f8ec0ff */
[----:B------:R-:W-:-:S05]  /*0340*/  IADD3 R6, PT, PT, R4, 0x20, R3 ;  /* 0x0000002004067810 */ /* 0x000fca0007ffe003 */
[----:B------:R-:W-:Y:S01]  /*0350*/  MOV R8, UR9 ;  /* 0x0000000900087c02 */ /* 0x000fe20008000f00 */
[----:B--2---:R-:W-:-:S04]  /*0360*/  UIADD3 UR5, UP1, UPT, UR6, 0x20, URZ ;  /* 0x0000002006057890 */ /* 0x004fc8000ff3e0ff */
[----:B------:R-:W-:Y:S02]  /*0370*/  UIADD3.X UR6, UPT, UPT, URZ, UR7, URZ, UP1, !UPT ;  /* 0x00000007ff067290 */ /* 0x000fe40008ffe4ff */
[----:B-1----:R-:W-:Y:S01]  /*0380*/  MOV R2, UR5 ;  /* 0x0000000500027c02 */ /* 0x002fe20008000f00 */
[----:B------:R-:W-:-:S03]  /*0390*/  UIADD3 UR7, UPT, UPT, -UR9, URZ, URZ ;  /* 0x000000ff09077290 */ /* 0x000fc6000fffe1ff */
[----:B------:R-:W-:-:S09]  /*03a0*/  MOV R3, UR6 ;  /* 0x0000000600037c02 */ /* 0x000fd20008000f00 */
.L_x_49:
[----:B------:R-:W2:Y:S04]  /*03b0*/  LDG.E.CONSTANT R23, desc[UR10][R2.64+-0x20] ;  /* 0xffffe00a02177981 */ /* 0x000ea8000c1e9900 */
[----:B------:R-:W3:Y:S04]  /*03c0*/  LDG.E.CONSTANT R27, desc[UR10][R2.64+-0x1c] ;  /* 0xffffe40a021b7981 */ /* 0x000ee8000c1e9900 */
[----:B------:R-:W4:Y:S04]  /*03d0*/  LDG.E.CONSTANT R21, desc[UR10][R2.64+-0x18] ;  /* 0xffffe80a02157981 */ /* 0x000f28000c1e9900 */
[----:B------:R-:W5:Y:S04]  /*03e0*/  LDG.E.CONSTANT R20, desc[UR10][R2.64+-0x14] ;  /* 0xffffec0a02147981 */ /* 0x000f68000c1e9900 */
        /* <DEDUP_REMOVED lines=11> */
[----:B------:R0:W5:Y:S01]  /*04a0*/  LDG.E.CONSTANT R9, desc[UR10][R2.64+0x1c] ;  /* 0x00001c0a02097981 */ /* 0x000162000c1e9900 */
[----:B------:R-:W-:-:S03]  /*04b0*/  UIADD3 UR7, UPT, UPT, UR7, 0x10, URZ ;  /* 0x0000001007077890 */ /* 0x000fc6000fffe0ff */
[----:B------:R-:W2:Y:S01]  /*04c0*/  LDS R24, [R6+-0x20] ;  /* 0xffffe00006187984 */ /* 0x000ea20000000800 */
[----:B------:R-:W-:-:S03]  /*04d0*/  UISETP.NE.AND UP1, UPT, UR7, URZ, UPT ;  /* 0x000000ff0700728c */ /* 0x000fc6000bf25270 */
[----:B------:R-:W3:Y:S01]  /*04e0*/  LDS R26, [R6+-0x1c] ;  /* 0xffffe400061a7984 */ /* 0x000ee20000000800 */
[----:B0-----:R-:W-:-:S03]  /*04f0*/  IADD3 R2, P0, PT, R2, 0x40, RZ ;  /* 0x0000004002027810 */ /* 0x001fc60007f1e0ff */
[----:B------:R-:W4:Y:S01]  /*0500*/  LDS R29, [R6+-0x18] ;  /* 0xffffe800061d7984 */ /* 0x000f220000000800 */
[----:B------:R-:W-:-:S03]  /*0510*/  IADD3.X R3, PT, PT, RZ, R3, RZ, P0, !PT ;  /* 0x00000003ff037210 */ /* 0x000fc600007fe4ff */
[----:B------:R-:W5:Y:S01]  /*0520*/  LDS R25, [R6+-0x14] ;  /* 0xffffec0006197984 */ /* 0x000f620000000800 */
[----:B--2---:R-:W-:-:S03]  /*0530*/  FFMA R23, R24, R23, R19 ;  /* 0x0000001718177223 */ /* 0x004fc60000000013 */
[----:B------:R-:W-:Y:S01]  /*0540*/  LDS R19, [R6+-0xc] ;  /* 0xfffff40006137984 */ /* 0x000fe20000000800 */
[----:B---3--:R-:W-:-:S03]  /*0550*/  FFMA R26, R26, R27, R23 ;  /* 0x0000001b1a1a7223 */ /* 0x008fc60000000017 */
[----:B------:R-:W0:Y:S01]  /*0560*/  LDS R27, [R6+-0x10] ;  /* 0xfffff000061b7984 */ /* 0x000e220000000800 */
[----:B----4-:R-:W-:-:S03]  /*0570*/  FFMA R26, R29, R21, R26 ;  /* 0x000000151d1a7223 */ /* 0x010fc6000000001a */
[----:B------:R-:W1:Y:S01]  /*0580*/  LDS R23, [R6+-0x8] ;  /* 0xfffff80006177984 */ /* 0x000e620000000800 */
[----:B-----5:R-:W-:-:S03]  /*0590*/  FFMA R26, R25, R20, R26 ;  /* 0x00000014191a7223 */ /* 0x020fc6000000001a */
[----:B------:R-:W2:Y:S04]  /*05a0*/  LDS R21, [R6+-0x4] ;  /* 0xfffffc0006157984 */ /* 0x000ea80000000800 */
[----:B------:R-:W3:Y:S04]  /*05b0*/  LDS R20, [R6] ;  /* 0x0000000006147984 */ /* 0x000ee80000000800 */
[----:B------:R-:W4:Y:S04]  /*05c0*/  LDS R25, [R6+0x4] ;  /* 0x0000040006197984 */ /* 0x000f280000000800 */
[----:B------:R-:W-:Y:S01]  /*05d0*/  LDS R24, [R6+0x10] ;  /* 0x0000100006187984 */ /* 0x000fe20000000800 */
[----:B0-----:R-:W-:-:S03]  /*05e0*/  FFMA R26, R27, R22, R26 ;  /* 0x000000161b1a7223 */ /* 0x001fc6000000001a */
[----:B------:R-:W0:Y:S01]  /*05f0*/  LDS R22, [R6+0x8] ;  /* 0x0000080006167984 */ /* 0x000e220000000800 */
[----:B------:R-:W-:-:S03]  /*0600*/  FFMA R26, R19, R18, R26 ;  /* 0x00000012131a7223 */ /* 0x000fc6000000001a */
[----:B------:R-:W5:Y:S01]  /*0610*/  LDS R27, [R6+0xc] ;  /* 0x00000c00061b7984 */ /* 0x000f620000000800 */
[----:B-1----:R-:W-:-:S03]  /*0620*/  FFMA R28, R23, R12, R26 ;  /* 0x0000000c171c7223 */ /* 0x002fc6000000001a */
[----:B------:R-:W1:Y:S01]  /*0630*/  LDS R18, [R6+0x14] ;  /* 0x0000140006127984 */ /* 0x000e620000000800 */
[----:B--2---:R-:W-:-:S03]  /*0640*/  FFMA R21, R21, R10, R28 ;  /* 0x0000000a15157223 */ /* 0x004fc6000000001c */
[----:B------:R-:W2:Y:S01]  /*0650*/  LDS R26, [R6+0x18] ;  /* 0x00001800061a7984 */ /* 0x000ea20000000800 */
[----:B---3--:R-:W-:-:S03]  /*0660*/  FFMA R20, R20, R17, R21 ;  /* 0x0000001114147223 */ /* 0x008fc60000000015 */
[----:B------:R3:W2:Y:S01]  /*0670*/  LDS R12, [R6+0x1c] ;  /* 0x00001c00060c7984 */ /* 0x0006a20000000800 */
[----:B----4-:R-:W-:Y:S01]  /*0680*/  FFMA R25, R25, R16, R20 ;  /* 0x0000001019197223 */ /* 0x010fe20000000014 */
[----:B---3--:R-:W-:-:S03]  /*0690*/  IADD3 R6, PT, PT, R6, 0x40, RZ ;  /* 0x0000004006067810 */ /* 0x008fc60007ffe0ff */
[----:B0-----:R-:W-:-:S04]  /*06a0*/  FFMA R22, R22, R15, R25 ;  /* 0x0000000f16167223 */ /* 0x001fc80000000019 */
[----:B-----5:R-:W-:-:S04]  /*06b0*/  FFMA R27, R27, R14, R22 ;  /* 0x0000000e1b1b7223 */ /* 0x020fc80000000016 */
[----:B------:R-:W-:-:S04]  /*06c0*/  FFMA R13, R24, R13, R27 ;  /* 0x0000000d180d7223 */ /* 0x000fc8000000001b */
[----:B-1----:R-:W-:-:S04]  /*06d0*/  FFMA R11, R18, R11, R13 ;  /* 0x0000000b120b7223 */ /* 0x002fc8000000000d */
[----:B--2---:R-:W-:-:S04]  /*06e0*/  FFMA R7, R26, R7, R11 ;  /* 0x000000071a077223 */ /* 0x004fc8000000000b */
[----:B------:R-:W-:Y:S01]  /*06f0*/  FFMA R19, R12, R9, R7 ;  /* 0x000000090c137223 */ /* 0x000fe20000000007 */
[----:B------:R-:W-:Y:S06]  /*0700*/  BRA.U UP1, `(.L_x_49) ;  /* 0xfffffffd01287547 */ /* 0x000fec000b83ffff */
.L_x_48:
[----:B------:R-:W-:Y:S05]  /*0710*/  BRA.U !UP0, `(.L_x_47) ;  /* 0x0000000508187547 */ /* 0x000fea000b800000 */
[----:B------:R-:W-:Y:S02]  /*0720*/  UISETP.GE.U32.AND UP0, UPT, UR8, 0x8, UPT ;  /* 0x000000080800788c */ /* 0x000fe4000bf06070 */
[----:B------:R-:W-:-:S04]  /*0730*/  ULOP3.LUT UR6, UR12, 0x7, URZ, 0xc0, !UPT ;  /* 0x000000070c067892 */ /* 0x000fc8000f8ec0ff */
[----:B------:R-:W-:-:S03]  /*0740*/  UISETP.NE.AND UP1, UPT, UR6, URZ, UPT ;  /* 0x000000ff0600728c */ /* 0x000fc6000bf25270 */
[----:B------:R-:W-:Y:S08]  /*0750*/  BRA.U !UP0, `(.L_x_50) ;  /* 0x0000000108707547 */ /* 0x000ff0000b800000 */
[----:B0-----:R-:W0:Y:S02]  /*0760*/  LDC.64 R6, c[0x0][0x388] ;  /* 0x0000e200ff067b82 */ /* 0x001e240000000a00 */
[----:B0-----:R-:W-:-:S05]  /*0770*/  IMAD.WIDE.U32 R6, R8, 0x4, R6 ;  /* 0x0000000408067825 */ /* 0x001fca00078e0006 */
[----:B-1----:R-:W2:Y:S04]  /*0780*/  LDG.E.CONSTANT R9, desc[UR10][R6.64] ;  /* 0x0000000a06097981 */ /* 0x002ea8000c1e9900 */
[----:B------:R-:W3:Y:S04]  /*0790*/  LDG.E.CONSTANT R11, desc[UR10][R6.64+0x4] ;  /* 0x0000040a060b7981 */ /* 0x000ee8000c1e9900 */
[----:B------:R-:W4:Y:S04]  /*07a0*/  LDG.E.CONSTANT R13, desc[UR10][R6.64+0x8] ;  /* 0x0000080a060d7981 */ /* 0x000f28000c1e9900 */
[----:B------:R-:W5:Y:S04]  /*07b0*/  LDG.E.CONSTANT R15, desc[UR10][R6.64+0xc] ;  /* 0x00000c0a060f7981 */ /* 0x000f68000c1e9900 */
[----:B------:R-:W5:Y:S04]  /*07c0*/  LDG.E.CONSTANT R17, desc[UR10][R6.64+0x10] ;  /* 0x0000100a06117981 */ /* 0x000f68000c1e9900 */
[----:B------:R-:W5:Y:S04]  /*07d0*/  LDG.E.CONSTANT R21, desc[UR10][R6.64+0x14] ;  /* 0x0000140a06157981 */ /* 0x000f68000c1e9900 */
[----:B------:R-:W5:Y:S04]  /*07e0*/  LDG.E.CONSTANT R2, desc[UR10][R6.64+0x18] ;  /* 0x0000180a06027981 */ /* 0x000f68000c1e9900 */
[----:B------:R-:W5:Y:S01]  /*07f0*/  LDG.E.CONSTANT R24, desc[UR10][R6.64+0x1c] ;  /* 0x00001c0a06187981 */ /* 0x000f62000c1e9900 */
[----:B------:R-:W-:-:S02]  /*0800*/  LEA R3, R8, R5, 0x2 ;  /* 0x0000000508037211 */ /* 0x000fc400078e10ff */
[----:B------:R-:W-:-:S03]  /*0810*/  IADD3 R8, PT, PT, R8, 0x8, RZ ;  /* 0x0000000808087810 */ /* 0x000fc60007ffe0ff */
[----:B------:R-:W2:Y:S04]  /*0820*/  LDS R10, [R3] ;  /* 0x00000000030a7984 */ /* 0x000ea80000000800 */
[----:B------:R-:W3:Y:S04]  /*0830*/  LDS R12, [R3+0x4] ;  /* 0x00000400030c7984 */ /* 0x000ee80000000800 */
[----:B------:R-:W4:Y:S04]  /*0840*/  LDS R14, [R3+0x8] ;  /* 0x00000800030e7984 */ /* 0x000f280000000800 */
[----:B------:R-:W5:Y:S04]  /*0850*/  LDS R16, [R3+0xc] ;  /* 0x00000c0003107984 */ /* 0x000f680000000800 */
[----:B------:R-:W0:Y:S04]  /*0860*/  LDS R18, [R3+0x10] ;  /* 0x0000100003127984 */ /* 0x000e280000000800 */
[----:B------:R-:W1:Y:S04]  /*0870*/  LDS R20, [R3+0x14] ;  /* 0x0000140003147984 */ /* 0x000e680000000800 */
[----:B------:R-:W1:Y:S04]  /*0880*/  LDS R22, [R3+0x18] ;  /* 0x0000180003167984 */ /* 0x000e680000000800 */
[----:B------:R-:W1:Y:S01]  /*0890*/  LDS R23, [R3+0x1c] ;  /* 0x00001c0003177984 */ /* 0x000e620000000800 */
[----:B--2---:R-:W-:-:S04]  /*08a0*/  FFMA R9, R10, R9, R19 ;  /* 0x000000090a097223 */ /* 0x004fc80000000013 */
[----:B---3--:R-:W-:-:S04]  /*08b0*/  FFMA R9, R12, R11, R9 ;  /* 0x0000000b0c097223 */ /* 0x008fc80000000009 */
[----:B----4-:R-:W-:-:S04]  /*08c0*/  FFMA R9, R14, R13, R9 ;  /* 0x0000000d0e097223 */ /* 0x010fc80000000009 */
[----:B-----5:R-:W-:-:S04]  /*08d0*/  FFMA R9, R16, R15, R9 ;  /* 0x0000000f10097223 */ /* 0x020fc80000000009 */
[----:B0-----:R-:W-:-:S04]  /*08e0*/  FFMA R9, R18, R17, R9 ;  /* 0x0000001112097223 */ /* 0x001fc80000000009 */
[----:B-1----:R-:W-:-:S04]  /*08f0*/  FFMA R9, R20, R21, R9 ;  /* 0x0000001514097223 */ /* 0x002fc80000000009 */
[----:B------:R-:W-:-:S04]  /*0900*/  FFMA R2, R22, R2, R9 ;  /* 0x0000000216027223 */ /* 0x000fc80000000009 */
[----:B------:R-:W-:-:S07]  /*0910*/  FFMA R19, R23, R24, R2 ;  /* 0x0000001817137223 */ /* 0x000fce0000000002 */
.L_x_50:
[----:B------:R-:W-:Y:S05]  /*0920*/  BRA.U !UP1, `(.L_x_47) ;  /* 0x0000000109947547 */ /* 0x000fea000b800000 */
[----:B------:R-:W-:Y:S02]  /*0930*/  UISETP.GE.U32.AND UP0, UPT, UR6, 0x4, UPT ;  /* 0x000000040600788c */ /* 0x000fe4000bf06070 */
[----:B------:R-:W-:-:S04]  /*0940*/  ULOP3.LUT UR5, UR12, 0x3, URZ, 0xc0, !UPT ;  /* 0x000000030c057892 */ /* 0x000fc8000f8ec0ff */
[----:B------:R-:W-:-:S03]  /*0950*/  UISETP.NE.AND UP1, UPT, UR5, URZ, UPT ;  /* 0x000000ff0500728c */ /* 0x000fc6000bf25270 */
[----:B------:R-:W-:Y:S08]  /*0960*/  BRA.U !UP0, `(.L_x_51) ;  /* 0x0000000108407547 */ /* 0x000ff0000b800000 */
[----:B01----:R-:W0:Y:S02]  /*0970*/  LDC.64 R2, c[0x0][0x388] ;  /* 0x0000e200ff027b82 */ /* 0x003e240000000a00 */
[----:B0-----:R-:W-:-:S05]  /*0980*/  IMAD.WIDE.U32 R2, R8, 0x4, R2 ;  /* 0x0000000408027825 */ /* 0x001fca00078e0002 */
[----:B------:R-:W2:Y:S04]  /*0990*/  LDG.E.CONSTANT R7, desc[UR10][R2.64] ;  /* 0x0000000a02077981 */ /* 0x000ea8000c1e9900 */
[----:B------:R-:W3:Y:S04]  /*09a0*/  LDG.E.CONSTANT R10, desc[UR10][R2.64+0x4] ;  /* 0x0000040a020a7981 */ /* 0x000ee8000c1e9900 */
[----:B------:R-:W4:Y:S04]  /*09b0*/  LDG.E.CONSTANT R12, desc[UR10][R2.64+0x8] ;  /* 0x0000080a020c7981 */ /* 0x000f28000c1e9900 */
[----:B------:R-:W5:Y:S01]  /*09c0*/  LDG.E.CONSTANT R14, desc[UR10][R2.64+0xc] ;  /* 0x00000c0a020e7981 */ /* 0x000f62000c1e9900 */
[----:B------:R-:W-:-:S02]  /*09d0*/  LEA R5, R8, R5, 0x2 ;  /* 0x0000000508057211 */ /* 0x000fc400078e10ff */
[----:B------:R-:W-:-:S03]  /*09e0*/  IADD3 R8, PT, PT, R8, 0x4, RZ ;  /* 0x0000000408087810 */ /* 0x000fc60007ffe0ff */
[----:B------:R-:W2:Y:S04]  /*09f0*/  LDS R6, [R5] ;  /* 0x0000000005067984 */ /* 0x000ea80000000800 */
[----:B------:R-:W3:Y:S04]  /*0a00*/  LDS R9, [R5+0x4] ;  /* 0x0000040005097984 */ /* 0x000ee80000000800 */
[----:B------:R-:W4:Y:S04]  /*0a10*/  LDS R11, [R5+0x8] ;  /* 0x00000800050b7984 */ /* 0x000f280000000800 */
[----:B------:R-:W5:Y:S01]  /*0a20*/  LDS R13, [R5+0xc] ;  /* 0x00000c00050d7984 */ /* 0x000f620000000800 */
[----:B--2---:R-:W-:-:S04]  /*0a30*/  FFMA R6, R6, R7, R19 ;  /* 0x0000000706067223 */ /* 0x004fc80000000013 */
[----:B---3--:R-:W-:-:S04]  /*0a40*/  FFMA R6, R9, R10, R6 ;  /* 0x0000000a09067223 */ /* 0x008fc80000000006 */
[----:B----4-:R-:W-:-:S04]  /*0a50*/  FFMA R6, R11, R12, R6 ;  /* 0x0000000c0b067223 */ /* 0x010fc80000000006 */
[----:B-----5:R-:W-:-:S07]  /*0a60*/  FFMA R19, R13, R14, R6 ;  /* 0x0000000e0d137223 */ /* 0x020fce0000000006 */
.L_x_51:
[----:B------:R-:W-:Y:S05]  /*0a70*/  BRA.U !UP1, `(.L_x_47) ;  /* 0x0000000109407547 */ /* 0x000fea000b800000 */
[----:B01----:R-:W0:Y:S01]  /*0a80*/  LDC.64 R2, c[0x0][0x388] ;  /* 0x0000e200ff027b82 */ /* 0x003e220000000a00 */
[----:B------:R-:W-:Y:S01]  /*0a90*/  LEA R4, R8, R4, 0x2 ;  /* 0x0000000408047211 */ /* 0x000fe200078e10ff */
[----:B------:R-:W-:-:S03]  /*0aa0*/  UIADD3 UR5, UPT, UPT, -UR5, URZ, URZ ;  /* 0x000000ff05057290 */ /* 0x000fc6000fffe1ff */
[----:B------:R-:W-:Y:S01]  /*0ab0*/  IADD3 R4, PT, PT, R4, UR4, RZ ;  /* 0x0000000404047c10 */ /* 0x000fe2000fffe0ff */
[----:B0-----:R-:W-:-:S03]  /*0ac0*/  IMAD.WIDE.U32 R2, R8, 0x4, R2 ;  /* 0x0000000408027825 */ /* 0x001fc600078e0002 */
[----:B------:R-:W-:-:S07]  /*0ad0*/  MOV R5, R2 ;  /* 0x0000000200057202 */ /* 0x000fce0000000f00 */
.L_x_52:
[----:B------:R-:W-:Y:S01]  /*0ae0*/  MOV R2, R5 ;  /* 0x0000000500027202 */ /* 0x000fe20000000f00 */
[----:B------:R0:W1:Y:S05]  /*0af0*/  LDS R6, [R4] ;  /* 0x0000000004067984 */ /* 0x00006a0000000800 */
[----:B------:R2:W1:Y:S01]  /*0b00*/  LDG.E.CONSTANT R2, desc[UR10][R2.64] ;  /* 0x0000000a02027981 */ /* 0x000462000c1e9900 */
[----:B------:R-:W-:Y:S01]  /*0b10*/  UIADD3 UR5, UPT, UPT, UR5, 0x1, URZ ;  /* 0x0000000105057890 */ /* 0x000fe2000fffe0ff */
[----:B------:R-:W-:Y:S02]  /*0b20*/  IADD3 R5, P0, PT, R5, 0x4, RZ ;  /* 0x0000000405057810 */ /* 0x000fe40007f1e0ff */
[----:B0-----:R-:W-:Y:S01]  /*0b30*/  IADD3 R4, PT, PT, R4, 0x4, RZ ;  /* 0x0000000404047810 */ /* 0x001fe20007ffe0ff */
[----:B------:R-:W-:Y:S01]  /*0b40*/  UISETP.NE.AND UP0, UPT, UR5, URZ, UPT ;  /* 0x000000ff0500728c */ /* 0x000fe2000bf05270 */
[----:B--2---:R-:W-:Y:S01]  /*0b50*/  IADD3.X R3, PT, PT, RZ, R3, RZ, P0, !PT ;  /* 0x00000003ff037210 */ /* 0x004fe200007fe4ff */
[----:B-1----:R-:W-:-:S07]  /*0b60*/  FFMA R19, R6, R2, R19 ;  /* 0x0000000206137223 */ /* 0x002fce0000000013 */
[----:B------:R-:W-:Y:S05]  /*0b70*/  BRA.U UP0, `(.L_x_52) ;  /* 0xfffffffd00d87547 */ /* 0x000fea000b83ffff */
.L_x_47:
[----:B01----:R-:W0:Y:S02]  /*0b80*/  LDC.64 R2, c[0x0][0x390] ;  /* 0x0000e400ff027b82 */ /* 0x003e240000000a00 */
[----:B0-----:R-:W-:-:S05]  /*0b90*/  IMAD.WIDE R2, R0, 0x4, R2 ;  /* 0x0000000400027825 */ /* 0x001fca00078e0202 */
[----:B------:R-:W-:Y:S01]  /*0ba0*/  STG.E desc[UR10][R2.64], R19 ;  /* 0x0000001302007986 */ /* 0x000fe2000c10190a */
[----:B------:R-:W-:Y:S05]  /*0bb0*/  EXIT ;  /* 0x000000000000794d */ /* 0x000fea0003800000 */
.L_x_53:
        /* <DEDUP_REMOVED lines=12> */
.L_x_65:


//--------------------- .text._Z7conv_1dPKfS0_Pfii --------------------------
	.section	.text._Z7conv_1dPKfS0_Pfii,"ax",@progbits
	.align	128
        .global         _Z7conv_1dPKfS0_Pfii
        .type           _Z7conv_1dPKfS0_Pfii,@function
        .size           _Z7conv_1dPKfS0_Pfii,(.L_x_66 - _Z7conv_1dPKfS0_Pfii)
        .other          _Z7conv_1dPKfS0_Pfii,@"STO_CUDA_ENTRY STV_DEFAULT"
_Z7conv_1dPKfS0_Pfii:
.text._Z7conv_1dPKfS0_Pfii:
[----:B------:R-:W-:Y:S01]  /*0000*/  LDC R1, c[0x0][0x37c] ;  /* 0x0000df00ff017b82 */ /* 0x000fe20000000800 */
[----:B------:R-:W0:Y:S01]  /*0010*/  S2R R2, SR_CTAID.X ;  /* 0x0000000000027919 */ /* 0x000e220000002500 */
[----:B------:R-:W1:Y:S01]  /*0020*/  LDCU UR4, c[0x0][0x39c] ;  /* 0x00007380ff0477ac */ /* 0x000e620008000800 */
[----:B------:R-:W-:Y:S01]  /*0030*/  HFMA2 R0, -RZ, RZ, 0, 0 ;  /* 0x00000000ff007431 */ /* 0x000fe200000001ff */
[----:B------:R-:W0:Y:S01]  /*0040*/  S2R R3, SR_TID.X ;  /* 0x0000000000037919 */ /* 0x000e220000002100 */
[----:B------:R-:W0:Y:S01]  /*0050*/  LDCU UR5, c[0x0][0x360] ;  /* 0x00006c00ff0577ac */ /* 0x000e220008000800 */
[----:B------:R-:W2:Y:S01]  /*0060*/  LDCU.64 UR8, c[0x0][0x358] ;  /* 0x00006b00ff0877ac */ /* 0x000ea20008000a00 */
[----:B-1----:R-:W-:Y:S01]  /*0070*/  UISETP.GE.AND UP0, UPT, UR4, 0x1, UPT ;  /* 0x000000010400788c */ /* 0x002fe2000bf06270 */
[----:B0-----:R-:W-:-:S08]  /*0080*/  IMAD R2, R2, UR5, R3 ;  /* 0x0000000502027c24 */ /* 0x001fd0000f8e0203 */
[----:B--2---:R-:W-:Y:S05]  /*0090*/  BRA.U !UP0, `(.L_x_54) ;  /* 0x0000000508f47547 */ /* 0x004fea000b800000 */
[----:B------:R-:W-:Y:S01]  /*00a0*/  UISETP.GE.U32.AND UP0, UPT, UR4, 0x8, UPT ;  /* 0x000000080400788c */ /* 0x000fe2000bf06070 */
[----:B------:R-:W-:Y:S01]  /*00b0*/  MOV R0, RZ ;  /* 0x000000ff00007202 */ /* 0x000fe20000000f00 */
[----:B------:R-:W-:Y:S01]  /*00c0*/  ULOP3.LUT UR5, UR4, 0x7, URZ, 0xc0, !UPT ;  /* 0x0000000704057892 */ /* 0x000fe2000f8ec0ff */
[----:B------:R-:W-:-:S03]  /*00d0*/  IMAD.MOV.U32 R3, RZ, RZ, RZ ;  /* 0x000000ffff037224 */ /* 0x000fc600078e00ff */
[----:B------:R-:W-:-:S03]  /*00e0*/  UISETP.NE.AND UP1, UPT, UR5, URZ, UPT ;  /* 0x000000ff0500728c */ /* 0x000fc6000bf25270 */
[----:B------:R-:W-:Y:S08]  /*00f0*/  BRA.U !UP0, `(.L_x_55) ;  /* 0x0000000108d07547 */ /* 0x000ff0000b800000 */
[----:B------:R-:W-:Y:S01]  /*0100*/  ULOP3.LUT UR4, UR4, 0x7ffffff8, URZ, 0xc0, !UPT ;  /* 0x7ffffff804047892 */ /* 0x000fe2000f8ec0ff */
[----:B------:R-:W-:Y:S01]  /*0110*/  MOV R0, RZ ;  /* 0x000000ff00007202 */ /* 0x000fe20000000f00 */
[----:B------:R-:W-:Y:S01]  /*0120*/  IMAD.MOV.U32 R8, RZ, RZ, RZ ;  /* 0x000000ffff087224 */ /* 0x000fe200078e00ff */
[----:B------:R-:W0:Y:S03]  /*0130*/  LDCU UR6, c[0x0][0x398] ;  /* 0x00007300ff0677ac */ /* 0x000e260008000800 */
[----:B------:R-:W-:-:S07]  /*0140*/  MOV R3, UR4 ;  /* 0x0000000400037c02 */ /* 0x000fce0008000f00 */
.L_x_56:
[----:B------:R-:W1:Y:S01]  /*0150*/  LDC.64 R4, c[0x0][0x388] ;  /* 0x0000e200ff047b82 */ /* 0x000e620000000a00 */
[----:B------:R-:W-:-:S05]  /*0160*/  IMAD.IADD R17, R2, 0x1, R8 ;  /* 0x0000000102117824 */ /* 0x000fca00078e0208 */
[----:B0-----:R-:W-:Y:S02]  /*0170*/  ISETP.GE.AND P6, PT, R17, UR6, PT ;  /* 0x0000000611007c0c */ /* 0x001fe4000bfc6270 */
[----:B------:R-:W0:Y:S01]  /*0180*/  LDC.64 R6, c[0x0][0x380] ;  /* 0x0000e000ff067b82 */ /* 0x000e220000000a00 */
[----:B-1----:R-:W-:-:S10]  /*0190*/  IMAD.WIDE.U32 R4, R8, 0x4, R4 ;  /* 0x0000000408047825 */ /* 0x002fd400078e0004 */
[----:B------:R-:W2:Y:S01]  /*01a0*/  @!P6 LDG.E.CONSTANT R10, desc[UR8][R4.64] ;  /* 0x00000008040ae981 */ /* 0x000ea2000c1e9900 */
[----:B0-----:R-:W-:-:S05]  /*01b0*/  IMAD.WIDE R6, R17, 0x4, R6 ;  /* 0x0000000411067825 */ /* 0x001fca00078e0206 */
[----:B------:R-:W2:Y:S01]  /*01c0*/  @!P6 LDG.E.CONSTANT R9, desc[UR8][R6.64] ;  /* 0x000000080609e981 */ /* 0x000ea2000c1e9900 */
[C---:B------:R-:W-:Y:S02]  /*01d0*/  IADD3 R11, PT, PT, R17.reuse, 0x1, RZ ;  /* 0x00000001110b7810 */ /* 0x040fe40007ffe0ff */
[----:B------:R-:W-:Y:S02]  /*01e0*/  IADD3 R12, PT, PT, R17, 0x2, RZ ;  /* 0x00000002110c7810 */ /* 0x000fe40007ffe0ff */
[----:B------:R-:W-:Y:S01]  /*01f0*/  ISETP.GE.AND P0, PT, R11, UR6, PT ;  /* 0x000000060b007c0c */ /* 0x000fe2000bf06270 */
[C---:B------:R-:W-:Y:S01]  /*0200*/  VIADD R11, R17.reuse, 0x3 ;  /* 0x00000003110b7836 */ /* 0x040fe20000000000 */
[----:B------:R-:W-:Y:S02]  /*0210*/  ISETP.GE.AND P1, PT, R12, UR6, PT ;  /* 0x000000060c007c0c */ /* 0x000fe4000bf26270 */
[----:B------:R-:W-:Y:S02]  /*0220*/  IADD3 R12, PT, PT, R17, 0x4, RZ ;  /* 0x00000004110c7810 */ /* 0x000fe40007ffe0ff */
[----:B------:R-:W-:-:S02]  /*0230*/  ISETP.GE.AND P2, PT, R11, UR6, PT ;  /* 0x000000060b007c0c */ /* 0x000fc4000bf46270 */
[C---:B------:R-:W-:Y:S02]  /*0240*/  IADD3 R13, PT, PT, R17.reuse, 0x5, RZ ;  /* 0x00000005110d7810 */ /* 0x040fe40007ffe0ff */
[----:B------:R-:W-:Y:S01]  /*0250*/  ISETP.GE.AND P3, PT, R12, UR6, PT ;  /* 0x000000060c007c0c */ /* 0x000fe2000bf66270 */
[----:B------:R-:W-:Y:S02]  /*0260*/  VIADD R15, R17, 0x6 ;  /* 0x00000006110f7836 */ /* 0x000fe40000000000 */
[----:B------:R-:W3:Y:S01]  /*0270*/  @!P0 LDG.E.CONSTANT R12, desc[UR8][R4.64+0x4] ;  /* 0x00000408040c8981 */ /* 0x000ee2000c1e9900 */
[----:B------:R-:W-:-:S03]  /*0280*/  ISETP.GE.AND P4, PT, R13, UR6, PT ;  /* 0x000000060d007c0c */ /* 0x000fc6000bf86270 */
[----:B------:R-:W3:Y:S01]  /*0290*/  @!P0 LDG.E.CONSTANT R11, desc[UR8][R6.64+0x4] ;  /* 0x00000408060b8981 */ /* 0x000ee2000c1e9900 */
[----:B------:R-:W-:-:S03]  /*02a0*/  ISETP.GE.AND P5, PT, R15, UR6, PT ;  /* 0x000000060f007c0c */ /* 0x000fc6000bfa6270 */
[----:B------:R-:W4:Y:S01]  /*02b0*/  @!P1 LDG.E.CONSTANT R14, desc[UR8][R4.64+0x8] ;  /* 0x00000808040e9981 */ /* 0x000f22000c1e9900 */
[----:B------:R-:W-:-:S03]  /*02c0*/  IADD3 R17, PT, PT, R17, 0x7, RZ ;  /* 0x0000000711117810 */ /* 0x000fc60007ffe0ff */
[----:B------:R-:W4:Y:S04]  /*02d0*/  @!P1 LDG.E.CONSTANT R13, desc[UR8][R6.64+0x8] ;  /* 0x00000808060d9981 */ /* 0x000f28000c1e9900 */
[----:B------:R-:W5:Y:S04]  /*02e0*/  @!P2 LDG.E.CONSTANT R16, desc[UR8][R4.64+0xc] ;  /* 0x00000c080410a981 */ /* 0x000f68000c1e9900 */
[----:B------:R-:W5:Y:S04]  /*02f0*/  @!P2 LDG.E.CONSTANT R15, desc[UR8][R6.64+0xc] ;  /* 0x00000c08060fa981 */ /* 0x000f68000c1e9900 */
[----:B------:R-:W5:Y:S04]  /*0300*/  @!P4 LDG.E.CONSTANT R18, desc[UR8][R4.64+0x14] ;  /* 0x000014080412c981 */ /* 0x000f68000c1e9900 */
[----:B------:R-:W5:Y:S04]  /*0310*/  @!P5 LDG.E.CONSTANT R20, desc[UR8][R4.64+0x18] ;  /* 0x000018080414d981 */ /* 0x000f68000c1e9900 */
[----:B------:R-:W5:Y:S01]  /*0320*/  @!P5 LDG.E.CONSTANT R19, desc[UR8][R6.64+0x18] ;  /* 0x000018080613d981 */ /* 0x000f62000c1e9900 */
[----:B--2---:R-:W-:Y:S01]  /*0330*/  @!P6 FFMA R0, R9, R10, R0 ;  /* 0x0000000a0900e223 */ /* 0x004fe20000000000 */
[----:B------:R-:W-:-:S02]  /*0340*/  ISETP.GE.AND P6, PT, R17, UR6, PT ;  /* 0x0000000611007c0c */ /* 0x000fc4000bfc6270 */
[----:B------:R-:W2:Y:S04]  /*0350*/  @!P3 LDG.E.CONSTANT R10, desc[UR8][R4.64+0x10] ;  /* 0x00001008040ab981 */ /* 0x000ea8000c1e9900 */
[----:B------:R-:W2:Y:S04]  /*0360*/  @!P3 LDG.E.CONSTANT R9, desc[UR8][R6.64+0x10] ;  /* 0x000010080609b981 */ /* 0x000ea8000c1e9900 */
[----:B------:R-:W2:Y:S04]  /*0370*/  @!P4 LDG.E.CONSTANT R17, desc[UR8][R6.64+0x14] ;  /* 0x000014080611c981 */ /* 0x000ea8000c1e9900 */
[----:B------:R-:W2:Y:S04]  /*0380*/  @!P6 LDG.E.CONSTANT R22, desc[UR8][R4.64+0x1c] ;  /* 0x00001c080416e981 */ /* 0x000ea8000c1e9900 */
[----:B------:R-:W2:Y:S01]  /*0390*/  @!P6 LDG.E.CONSTANT R21, desc[UR8][R6.64+0x1c] ;  /* 0x00001c080615e981 */ /* 0x000ea2000c1e9900 */
[----:B---3--:R-:W-:Y:S01]  /*03a0*/  @!P0 FFMA R0, R11, R12, R0 ;  /* 0x0000000c0b008223 */ /* 0x008fe20000000000 */
[----:B------:R-:W-:-:S03]  /*03b0*/  IADD3 R8, PT, PT, R8, 0x8, RZ ;  /* 0x0000000808087810 */ /* 0x000fc60007ffe0ff */
[----:B----4-:R-:W-:Y:S01]  /*03c0*/  @!P1 FFMA R0, R13, R14, R0 ;  /* 0x0000000e0d009223 */ /* 0x010fe20000000000 */
[----:B------:R-:W-:-:S03]  /*03d0*/  ISETP.NE.AND P0, PT, R8, R3, PT ;  /* 0x000000030800720c */ /* 0x000fc60003f05270 */
[----:B-----5:R-:W-:-:S04]  /*03e0*/  @!P2 FFMA R0, R15, R16, R0 ;  /* 0x000000100f00a223 */ /* 0x020fc80000000000 */
[----:B--2---:R-:W-:-:S04]  /*03f0*/  @!P3 FFMA R0, R9, R10, R0 ;  /* 0x0000000a0900b223 */ /* 0x004fc80000000000 */
[----:B------:R-:W-:-:S04]  /*0400*/  @!P4 FFMA R0, R17, R18, R0 ;  /* 0x000000121100c223 */ /* 0x000fc80000000000 */
[----:B------:R-:W-:-:S04]  /*0410*/  @!P5 FFMA R0, R19, R20, R0 ;  /* 0x000000141300d223 */ /* 0x000fc80000000000 */
[----:B------:R-:W-:Y:S01]  /*0420*/  @!P6 FFMA R0, R21, R22, R0 ;  /* 0x000000161500e223 */ /* 0x000fe20000000000 */
[----:B------:R-:W-:Y:S06]  /*0430*/  @P0 BRA `(.L_x_56) ;  /* 0xfffffffc00440947 */ /* 0x000fec000383ffff */
.L_x_55:
[----:B------:R-:W-:Y:S05]  /*0440*/  BRA.U !UP1, `(.L_x_54) ;  /* 0x0000000509087547 */ /* 0x000fea000b800000 */
[----:B------:R-:W0:Y:S01]  /*0450*/  LDCU UR4, c[0x0][0x39c] ;  /* 0x00007380ff0477ac */ /* 0x000e220008000800 */
[----:B------:R-:W-:Y:S02]  /*0460*/  UISETP.GE.U32.AND UP0, UPT, UR5, 0x4, UPT ;  /* 0x000000040500788c */ /* 0x000fe4000bf06070 */
[----:B0-----:R-:W-:-:S04]  /*0470*/  ULOP3.LUT UR6, UR4, 0x3, URZ, 0xc0, !UPT ;  /* 0x0000000304067892 */ /* 0x001fc8000f8ec0ff */
[----:B------:R-:W-:-:S03]  /*0480*/  UISETP.NE.AND UP1, UPT, UR6, URZ, UPT ;  /* 0x000000ff0600728c */ /* 0x000fc6000bf25270 */
[----:B------:R-:W-:Y:S08]  /*0490*/  BRA.U !UP0, `(.L_x_57) ;  /* 0x0000000108687547 */ /* 0x000ff0000b800000 */
[----:B------:R-:W0:Y:S01]  /*04a0*/  LDCU UR5, c[0x0][0x398] ;  /* 0x00007300ff0577ac */ /* 0x000e220008000800 */
[----:B------:R-:W1:Y:S01]  /*04b0*/  LDC.64 R4, c[0x0][0x380] ;  /* 0x0000e000ff047b82 */ /* 0x000e620000000a00 */
[----:B------:R-:W-:-:S05]  /*04c0*/  IMAD.IADD R9, R2, 0x1, R3 ;  /* 0x0000000102097824 */ /* 0x000fca00078e0203 */
[C---:B------:R-:W-:Y:S02]  /*04d0*/  IADD3 R8, PT, PT, R9.reuse, 0x1, RZ ;  /* 0x0000000109087810 */ /* 0x040fe40007ffe0ff */
[----:B------:R-:W2:Y:S01]  /*04e0*/  LDC.64 R6, c[0x0][0x388] ;  /* 0x0000e200ff067b82 */ /* 0x000ea20000000a00 */
[C---:B------:R-:W-:Y:S02]  /*04f0*/  IADD3 R10, PT, PT, R9.reuse, 0x2, RZ ;  /* 0x00000002090a7810 */ /* 0x040fe40007ffe0ff */
[C---:B0-----:R-:W-:Y:S02]  /*0500*/  ISETP.GE.AND P0, PT, R9.reuse, UR5, PT ;  /* 0x0000000509007c0c */ /* 0x041fe4000bf06270 */
[----:B------:R-:W-:Y:S01]  /*0510*/  ISETP.GE.AND P1, PT, R8, UR5, PT ;  /* 0x0000000508007c0c */ /* 0x000fe2000bf26270 */
[C---:B------:R-:W-:Y:S01]  /*0520*/  VIADD R8, R9.reuse, 0x3 ;  /* 0x0000000309087836 */ /* 0x040fe20000000000 */
[----:B------:R-:W-:Y:S01]  /*0530*/  ISETP.GE.AND P2, PT, R10, UR5, PT ;  /* 0x000000050a007c0c */ /* 0x000fe2000bf46270 */
[----:B-1----:R-:W-:-:S03]  /*0540*/  IMAD.WIDE R4, R9, 0x4, R4 ;  /* 0x0000000409047825 */ /* 0x002fc600078e0204 */
[----:B------:R-:W-:-:S05]  /*0550*/  ISETP.GE.AND P3, PT, R8, UR5, PT ;  /* 0x0000000508007c0c */ /* 0x000fca000bf66270 */
[----:B------:R-:W3:Y:S01]  /*0560*/  @!P0 LDG.E.CONSTANT R9, desc[UR8][R4.64] ;  /* 0x0000000804098981 */ /* 0x000ee2000c1e9900 */
[----:B--2---:R-:W-:-:S03]  /*0570*/  IMAD.WIDE.U32 R6, R3, 0x4, R6 ;  /* 0x0000000403067825 */ /* 0x004fc600078e0006 */
[----:B------:R-:W2:Y:S04]  /*0580*/  @!P1 LDG.E.CONSTANT R11, desc[UR8][R4.64+0x4] ;  /* 0x00000408040b9981 */ /* 0x000ea8000c1e9900 */
[----:B------:R-:W3:Y:S04]  /*0590*/  @!P0 LDG.E.CONSTANT R8, desc[UR8][R6.64] ;  /* 0x0000000806088981 */ /* 0x000ee8000c1e9900 */
[----:B------:R-:W2:Y:S04]  /*05a0*/  @!P1 LDG.E.CONSTANT R10, desc[UR8][R6.64+0x4] ;  /* 0x00000408060a9981 */ /* 0x000ea8000c1e9900 */
[----:B------:R-:W4:Y:S04]  /*05b0*/  @!P2 LDG.E.CONSTANT R13, desc[UR8][R4.64+0x8] ;  /* 0x00000808040da981 */ /* 0x000f28000c1e9900 */
[----:B------:R-:W4:Y:S04]  /*05c0*/  @!P2 LDG.E.CONSTANT R12, desc[UR8][R6.64+0x8] ;  /* 0x00000808060ca981 */ /* 0x000f28000c1e9900 */
[----:B------:R-:W5:Y:S04]  /*05d0*/  @!P3 LDG.E.CONSTANT R15, desc[UR8][R4.64+0xc] ;  /* 0x00000c08040fb981 */ /* 0x000f68000c1e9900 */
[----:B------:R-:W5:Y:S01]  /*05e0*/  @!P3 LDG.E.CONSTANT R14, desc[UR8][R6.64+0xc] ;  /* 0x00000c08060eb981 */ /* 0x000f62000c1e9900 */
[----:B------:R-:W-:Y:S01]  /*05f0*/  IADD3 R3, PT, PT, R3, 0x4, RZ ;  /* 0x0000000403037810 */ /* 0x000fe20007ffe0ff */
[----:B---3--:R-:W-:-:S04]  /*0600*/  @!P0 FFMA R0, R9, R8, R0 ;  /* 0x0000000809008223 */ /* 0x008fc80000000000 */
[----:B--2---:R-:W-:-:S04]  /*0610*/  @!P1 FFMA R0, R11, R10, R0 ;  /* 0x0000000a0b009223 */ /* 0x004fc80000000000 */
[----:B----4-:R-:W-:-:S04]  /*0620*/  @!P2 FFMA R0, R13, R12, R0 ;  /* 0x0000000c0d00a223 */ /* 0x010fc80000000000 */
[----:B-----5:R-:W-:-:S07]  /*0630*/  @!P3 FFMA R0, R15, R14, R0 ;  /* 0x0000000e0f00b223 */ /* 0x020fce0000000000 */
.L_x_57:
[----:B------:R-:W-:Y:S05]  /*0640*/  BRA.U !UP1, `(.L_x_54) ;  /* 0x0000000109887547 */ /* 0x000fea000b800000 */
[----:B------:R-:W-:Y:S02]  /*0650*/  UISETP.NE.AND UP0, UPT, UR6, 0x1, UPT ;  /* 0x000000010600788c */ /* 0x000fe4000bf05270 */
[----:B------:R-:W-:-:S04]  /*0660*/  ULOP3.LUT UR4, UR4, 0x1, URZ, 0xc0, !UPT ;  /* 0x0000000104047892 */ /* 0x000fc8000f8ec0ff */
[----:B------:R-:W-:-:S03]  /*0670*/  UISETP.NE.U32.AND UP1, UPT, UR4, 0x1, UPT ;  /* 0x000000010400788c */ /* 0x000fc6000bf25070 */
[----:B------:R-:W-:Y:S08]  /*0680*/  BRA.U !UP0, `(.L_x_58) ;  /* 0x0000000108407547 */ /* 0x000ff0000b800000 */
[----:B------:R-:W0:Y:S01]  /*0690*/  LDCU UR4, c[0x0][0x398] ;  /* 0x00007300ff0477ac */ /* 0x000e220008000800 */
[----:B------:R-:W1:Y:S01]  /*06a0*/  LDC.64 R4, c[0x0][0x380] ;  /* 0x0000e000ff047b82 */ /* 0x000e620000000a00 */
[----:B------:R-:W-:-:S05]  /*06b0*/  IADD3 R9, PT, PT, R2, R3, RZ ;  /* 0x0000000302097210 */ /* 0x000fca0007ffe0ff */
[C---:B------:R-:W-:Y:S02]  /*06c0*/  VIADD R8, R9.reuse, 0x1 ;  /* 0x0000000109087836 */ /* 0x040fe40000000000 */
[----:B------:R-:W2:Y:S01]  /*06d0*/  LDC.64 R6, c[0x0][0x388] ;  /* 0x0000e200ff067b82 */ /* 0x000ea20000000a00 */
[C---:B0-----:R-:W-:Y:S02]  /*06e0*/  ISETP.GE.AND P0, PT, R9.reuse, UR4, PT ;  /* 0x0000000409007c0c */ /* 0x041fe4000bf06270 */
[----:B------:R-:W-:Y:S01]  /*06f0*/  ISETP.GE.AND P1, PT, R8, UR4, PT ;  /* 0x0000000408007c0c */ /* 0x000fe2000bf26270 */
[----:B-1----:R-:W-:-:S10]  /*0700*/  IMAD.WIDE R4, R9, 0x4, R4 ;  /* 0x0000000409047825 */ /* 0x002fd400078e0204 */
[----:B------:R-:W3:Y:S01]  /*0710*/  @!P0 LDG.E.CONSTANT R9, desc[UR8][R4.64] ;  /* 0x0000000804098981 */ /* 0x000ee2000c1e9900 */
[----:B--2---:R-:W-:-:S03]  /*0720*/  IMAD.WIDE.U32 R6, R3, 0x4, R6 ;  /* 0x0000000403067825 */ /* 0x004fc600078e0006 */
[----:B------:R-:W2:Y:S04]  /*0730*/  @!P1 LDG.E.CONSTANT R11, desc[UR8][R4.64+0x4] ;  /* 0x00000408040b9981 */ /* 0x000ea8000c1e9900 */
[----:B------:R-:W3:Y:S04]  /*0740*/  @!P0 LDG.E.CONSTANT R8, desc[UR8][R6.64] ;  /* 0x0000000806088981 */ /* 0x000ee8000c1e9900 */
[----:B------:R-:W2:Y:S01]  /*0750*/  @!P1 LDG.E.CONSTANT R10, desc[UR8][R6.64+0x4] ;  /* 0x00000408060a9981 */ /* 0x000ea2000c1e9900 */
[----:B------:R-:W-:Y:S01]  /*0760*/  IADD3 R3, PT, PT, R3, 0x2, RZ ;  /* 0x0000000203037810 */ /* 0x000fe20007ffe0ff */
[----:B---3--:R-:W-:-:S04]  /*0770*/  @!P0 FFMA R0, R9, R8, R0 ;  /* 0x0000000809008223 */ /* 0x008fc80000000000 */
[----:B--2---:R-:W-:-:S07]  /*0780*/  @!P1 FFMA R0, R11, R10, R0 ;  /* 0x0000000a0b009223 */ /* 0x004fce0000000000 */
.L_x_58:
[----:B------:R-:W-:Y:S05]  /*0790*/  BRA.U UP1, `(.L_x_54) ;  /* 0x0000000101347547 */ /* 0x000fea000b800000 */
[----:B------:R-:W0:Y:S01]  /*07a0*/  LDCU UR4, c[0x0][0x398] ;  /* 0x00007300ff0477ac */ /* 0x000e220008000800 */
[----:B------:R-:W-:Y:S01]  /*07b0*/  IADD3 R9, PT, PT, R2, R3, RZ ;  /* 0x0000000302097210 */ /* 0x000fe20007ffe0ff */
[----:B------:R-:W-:Y:S03]  /*07c0*/  BSSY.RECONVERGENT B0, `(.L_x_54) ;  /* 0x000000a000007945 */ /* 0x000fe60003800200 */
[----:B0-----:R-:W-:-:S13]  /*07d0*/  ISETP.GE.AND P0, PT, R9, UR4, PT ;  /* 0x0000000409007c0c */ /* 0x001fda000bf06270 */
[----:B------:R-:W-:Y:S05]  /*07e0*/  @P0 BRA `(.L_x_59) ;  /* 0x00000000001c0947 */ /* 0x000fea0003800000 */
[----:B------:R-:W0:Y:S08]  /*07f0*/  LDC.64 R4, c[0x0][0x380] ;  /* 0x0000e000ff047b82 */ /* 0x000e300000000a00 */
[----:B------:R-:W1:Y:S01]  /*0800*/  LDC.64 R6, c[0x0][0x388] ;  /* 0x0000e200ff067b82 */ /* 0x000e620000000a00 */
[----:B0-----:R-:W-:-:S06]  /*0810*/  IMAD.WIDE R4, R9, 0x4, R4 ;  /* 0x0000000409047825 */ /* 0x001fcc00078e0204 */
[----:B------:R-:W2:Y:S01]  /*0820*/  LDG.E.CONSTANT R5, desc[UR8][R4.64] ;  /* 0x0000000804057981 */ /* 0x000ea2000c1e9900 */
[----:B-1----:R-:W-:-:S06]  /*0830*/  IMAD.WIDE.U32 R6, R3, 0x4, R6 ;  /* 0x0000000403067825 */ /* 0x002fcc00078e0006 */
[----:B------:R-:W2:Y:S02]  /*0840*/  LDG.E.CONSTANT R6, desc[UR8][R6.64] ;  /* 0x0000000806067981 */ /* 0x000ea4000c1e9900 */
[----:B--2---:R-:W-:-:S07]  /*0850*/  FFMA R0, R5, R6, R0 ;  /* 0x0000000605007223 */ /* 0x004fce0000000000 */
.L_x_59:
[----:B------:R-:W-:Y:S05]  /*0860*/  BSYNC.RECONVERGENT B0 ;  /* 0x0000000000007941 */ /* 0x000fea0003800200 */
.L_x_54:
[----:B------:R-:W0:Y:S02]  /*0870*/  LDCU.64 UR4, c[0x0][0x398] ;  /* 0x00007300ff0477ac */ /* 0x000e240008000a00 */
[----:B0-----:R-:W-:-:S06]  /*0880*/  UIADD3 UR4, UPT, UPT, -UR5, UR4, URZ ;  /* 0x0000000405047290 */ /* 0x001fcc000fffe1ff */
[----:B------:R-:W-:-:S13]  /*0890*/  ISETP.GT.AND P0, PT, R2, UR4, PT ;  /* 0x0000000402007c0c */ /* 0x000fda000bf04270 */
[----:B------:R-:W-:Y:S05]  /*08a0*/  @P0 EXIT ;  /* 0x000000000000094d */ /* 0x000fea0003800000 */
[----:B------:R-:W0:Y:S02]  /*08b0*/  LDC.64 R4, c[0x0][0x390] ;  /* 0x0000e400ff047b82 */ /* 0x000e240000000a00 */
[----:B0-----:R-:W-:-:S05]  /*08c0*/  IMAD.WIDE R2, R2, 0x4, R4 ;  /* 0x0000000402027825 */ /* 0x001fca00078e0204 */
[----:B------:R-:W-:Y:S01]  /*08d0*/  STG.E desc[UR8][R2.64], R0 ;  /* 0x0000000002007986 */ /* 0x000fe2000c101908 */
[----:B------:R-:W-:Y:S05]  /*08e0*/  EXIT ;  /* 0x000000000000794d */ /* 0x000fea0003800000 */
.L_x_60:
        /* <DEDUP_REMOVED lines=9> */
.L_x_66:


//--------------------- .nv.shared._Z16conv_1d_winogradPKfS0_Pfii --------------------------
	.section	.nv.shared._Z16conv_1d_winogradPKfS0_Pfii,"aw",@nobits
	.sectionflags	@""
	.align	16
	.zero		1024


//--------------------- .nv.shared.reserved.0     --------------------------
	.section	.nv.shared.reserved.0,"aw",@nobits
	.weak		__nv_reservedSMEM_offset_0_alias
	.size		__nv_reservedSMEM_offset_0_alias, 0, 64
	.other		__nv_reservedSMEM_offset_0_alias,@"STO_CUDA_RESERVED_SHARED STV_DEFAULT"
__nv_reservedSMEM_offset_0_alias:
	.zero		0
	.zero		64


//--------------------- .nv.shared._Z13conv_1d_vloadPKfS0_Pfii --------------------------
	.section	.nv.shared._Z13conv_1d_vloadPKfS0_Pfii,"aw",@nobits
	.sectionflags	@""
	.align	16
	.zero		1024


//--------------------- .nv.shared._Z15conv_1d_regtilePKfS0_Pfii --------------------------
	.section	.nv.shared._Z15conv_1d_regtilePKfS0_Pfii,"aw",@nobits
	.sectionflags	@""
	.align	16
	.zero		1024


//--------------------- .nv.shared._Z12conv_1d_cmemPKfS0_Pfii --------------------------
	.section	.nv.shared._Z12conv_1d_cmemPKfS0_Pfii,"aw",@nobits
	.sectionflags	@""
	.align	16
	.zero		1024


//--------------------- .nv.shared._Z13conv_1d_shmemPKfS0_Pfii --------------------------
	.section	.nv.shared._Z13conv_1d_shmemPKfS0_Pfii,"aw",@nobits
	.sectionflags	@""
	.align	16
	.zero		1024


//--------------------- .nv.shared._Z7conv_1dPKfS0_Pfii --------------------------
	.section	.nv.shared._Z7conv_1dPKfS0_Pfii,"aw",@nobits
	.sectionflags	@""
	.align	16
	.zero		1024


//--------------------- .nv.constant0._Z16conv_1d_winogradPKfS0_Pfii --------------------------
	.section	.nv.constant0._Z16conv_1d_winogradPKfS0_Pfii,"a",@progbits
	.sectionflags	@""
	.align	4
.nv.constant0._Z16conv_1d_winogradPKfS0_Pfii:
	.zero		928


//--------------------- .nv.constant0._Z13conv_1d_vloadPKfS0_Pfii --------------------------
	.section	.nv.constant0._Z13conv_1d_vloadPKfS0_Pfii,"a",@progbits
	.sectionflags	@""
	.align	4
.nv.constant0._Z13conv_1d_vloadPKfS0_Pfii:
	.zero		928


//--------------------- .nv.constant0._Z15conv_1d_regtilePKfS0_Pfii --------------------------
	.section	.nv.constant0._Z15conv_1d_regtilePKfS0_Pfii,"a",@progbits
	.sectionflags	@""
	.align	4
.nv.constant0._Z15conv_1d_regtilePKfS0_Pfii:
	.zero		928


//--------------------- .nv.constant0._Z12conv_1d_cmemPKfS0_Pfii --------------------------
	.section	.nv.constant0._Z12conv_1d_cmemPKfS0_Pfii,"a",@progbits
	.sectionflags	@""
	.align	4
.nv.constant0._Z12conv_1d_cmemPKfS0_Pfii:
	.zero		928


//--------------------- .nv.constant0._Z13conv_1d_shmemPKfS0_Pfii --------------------------
	.section	.nv.constant0._Z13conv_1d_shmemPKfS0_Pfii,"a",@progbits
	.sectionflags	@""
	.align	4
.nv.constant0._Z13conv_1d_shmemPKfS0_Pfii:
	.zero		928


//--------------------- .nv.constant0._Z7conv_1dPKfS0_Pfii --------------------------
	.section	.nv.constant0._Z7conv_1dPKfS0_Pfii,"a",@progbits
	.sectionflags	@""
	.align	4
.nv.constant0._Z7conv_1dPKfS0_Pfii:
	.zero		928


//--------------------- SYMBOLS --------------------------

	.type		.nv.reservedSmem.offset0,@object
	.size		.nv.reservedSmem.offset0,0x4
	.type		.nv.reservedSmem.cap,@object
	.size		.nv.reservedSmem.cap,0x4
